	.target	sm_100a

	.elftype	@"ET_EXEC"


//--------------------- .note.nv.tkinfo           --------------------------
	.section	.note.nv.tkinfo,"",@"SHT_NOTE"
	.sectionflags	@"SHF_NOTE_NV_TKINFO"
	.tkinfo
        /*0018*/ 	.word	0x00000002
        /*0030*/ 	.string	""
        /*0030*/ 	.string	"ptxas"
        /*0030*/ 	.string	"Cuda compilation tools, release 13.0, V13.0.88"
        /*0030*/ 	.string	"Build cuda_13.0.r13.0/compiler.36424714_0"
        /*0030*/ 	.string	"-arch sm_100a -m 64 "



//--------------------- .note.nv.cuinfo           --------------------------
	.section	.note.nv.cuinfo,"",@"SHT_NOTE"
	.sectionflags	@"SHF_NOTE_NV_CUINFO"
        /*0018*/ 	.short	0x0002
        /*001a*/ 	.short	0x0064
        /*001c*/ 	.short	0x0082
	.zero		2


//--------------------- .nv.info                  --------------------------
	.section	.nv.info,"",@"SHT_CUDA_INFO"
	.align	4


	//----- nvinfo : EIATTR_REGCOUNT
	.align		4
        /*0000*/ 	.byte	0x04, 0x2f
        /*0002*/ 	.short	(.L_20 - .L_19)
	.align		4
.L_19:
        /*0004*/ 	.word	index@(_ZN7cutlass13device_kernelINS_4gemm6kernel13GemmUniversalIN4cute5tupleIJiiiiEEENS1_10collective13CollectiveMmaINS1_35MainloopSm100TmaUmmaWarpSpecializedILi5ELi2ELi4ENS5_IJNS4_1CILi2EEENSA_ILi4EEENSA_ILi1EEEEEEEENS5_IJNSA_ILi64EEENSA_ILi256EEENSA_ILi128EEEEEENS_12float_e4m3_tENS5_IJlSD_lEEESK_SL_NS4_8TiledMMAINS4_8MMA_AtomIJNS4_10MMA_TraitsINS4_19SM100_MMA_F8F6F4_SSEJSK_SK_fSG_SH_NS4_17integral_constantINS4_4UMMA5MajorELSS_0EEEST_NSQ_INSR_7ScaleInELSU_0EEESV_EEEEEENS4_6LayoutINS5_IJSD_SD_SD_EEENS5_IJNSA_ILi0EEES10_S10_EEEEENS5_IJNS4_10UnderscoreES13_S13_EEEEENS4_23SM90_TMA_LOAD_MULTICASTENS4_14ComposedLayoutINS4_7SwizzleILi3ELi4ELi3EEENS4_18smem_ptr_flag_bitsILi8EEENSY_INS5_IJNSA_ILi8EEESI_EEENS5_IJSI_SD_EEEEEEEvNS4_8identityES16_S1G_vS1H_EENS_8epilogue10collective18CollectiveEpilogueINS1J_23Sm100TmaWarpSpecializedILi4ELi2ELi32ELb0ELb0EEEJSJ_NS5_IJNSY_ISG_SD_EES1O_EEESK_SL_SK_SL_NS1J_6fusion15FusionCallbacksIS1N_NS1Q_17LinearCombinationISK_fSK_fLNS_15FloatRoundStyleE2EEESJ_S1P_JEEENS4_5SM1004TMEM4LOAD26SM100_TMEM_LOAD_16dp32b32xENS4_13SM90_TMA_LOADENS17_INS18_ILi2ELi4ELi3EEES1B_NSY_INS5_IJS1C_SG_EEENS5_IJSG_SD_EEEEEEENS4_39AutoVectorizingCopyWithAssumedAlignmentILi128EEENS4_14SM90_TMA_STOREES25_S27_S27_EEEvvEEEEvNT_6ParamsE)
        /*0008*/ 	.word	0x00000076


	//----- nvinfo : EIATTR_FRAME_SIZE
	.align		4
.L_20:
        /*000c*/ 	.byte	0x04, 0x11
        /*000e*/ 	.short	(.L_22 - .L_21)
	.align		4
.L_21:
        /*0010*/ 	.word	index@($__internal_2_$__cuda_sm10x_tcgen05_guardrail_trap_unallocated_columns_being_dealloced)
        /*0014*/ 	.word	0x00000000


	//----- nvinfo : EIATTR_FRAME_SIZE
	.align		4
.L_22:
        /*0018*/ 	.byte	0x04, 0x11
        /*001a*/ 	.short	(.L_24 - .L_23)
	.align		4
.L_23:
        /*001c*/ 	.word	index@($__internal_1_$__cuda_sm10x_tcgen05_guardrail_trap_phase_invalid_during_alloc)
        /*0020*/ 	.word	0x00000000


	//----- nvinfo : EIATTR_FRAME_SIZE
	.align		4
.L_24:
        /*0024*/ 	.byte	0x04, 0x11
        /*0026*/ 	.short	(.L_26 - .L_25)
	.align		4
.L_25:
        /*0028*/ 	.word	index@($__internal_0_$__cuda_sm10x_tcgen05_guardrail_trap_col_being_dealloced_not_returned_by_alloc)
        /*002c*/ 	.word	0x00000000


	//----- nvinfo : EIATTR_FRAME_SIZE
	.align		4
.L_26:
        /*0030*/ 	.byte	0x04, 0x11
        /*0032*/ 	.short	(.L_28 - .L_27)
	.align		4
.L_27:
        /*0034*/ 	.word	index@(_ZN7cutlass13device_kernelINS_4gemm6kernel13GemmUniversalIN4cute5tupleIJiiiiEEENS1_10collective13CollectiveMmaINS1_35MainloopSm100TmaUmmaWarpSpecializedILi5ELi2ELi4ENS5_IJNS4_1CILi2EEENSA_ILi4EEENSA_ILi1EEEEEEEENS5_IJNSA_ILi64EEENSA_ILi256EEENSA_ILi128EEEEEENS_12float_e4m3_tENS5_IJlSD_lEEESK_SL_NS4_8TiledMMAINS4_8MMA_AtomIJNS4_10MMA_TraitsINS4_19SM100_MMA_F8F6F4_SSEJSK_SK_fSG_SH_NS4_17integral_constantINS4_4UMMA5MajorELSS_0EEEST_NSQ_INSR_7ScaleInELSU_0EEESV_EEEEEENS4_6LayoutINS5_IJSD_SD_SD_EEENS5_IJNSA_ILi0EEES10_S10_EEEEENS5_IJNS4_10UnderscoreES13_S13_EEEEENS4_23SM90_TMA_LOAD_MULTICASTENS4_14ComposedLayoutINS4_7SwizzleILi3ELi4ELi3EEENS4_18smem_ptr_flag_bitsILi8EEENSY_INS5_IJNSA_ILi8EEESI_EEENS5_IJSI_SD_EEEEEEEvNS4_8identityES16_S1G_vS1H_EENS_8epilogue10collective18CollectiveEpilogueINS1J_23Sm100TmaWarpSpecializedILi4ELi2ELi32ELb0ELb0EEEJSJ_NS5_IJNSY_ISG_SD_EES1O_EEESK_SL_SK_SL_NS1J_6fusion15FusionCallbacksIS1N_NS1Q_17LinearCombinationISK_fSK_fLNS_15FloatRoundStyleE2EEESJ_S1P_JEEENS4_5SM1004TMEM4LOAD26SM100_TMEM_LOAD_16dp32b32xENS4_13SM90_TMA_LOADENS17_INS18_ILi2ELi4ELi3EEES1B_NSY_INS5_IJS1C_SG_EEENS5_IJSG_SD_EEEEEEENS4_39AutoVectorizingCopyWithAssumedAlignmentILi128EEENS4_14SM90_TMA_STOREES25_S27_S27_EEEvvEEEEvNT_6ParamsE)
        /*0038*/ 	.word	0x00000000


	//----- nvinfo : EIATTR_MIN_STACK_SIZE
	.align		4
.L_28:
        /*003c*/ 	.byte	0x04, 0x12
        /*003e*/ 	.short	(.L_30 - .L_29)
	.align		4
.L_29:
        /*0040*/ 	.word	index@(_ZN7cutlass13device_kernelINS_4gemm6kernel13GemmUniversalIN4cute5tupleIJiiiiEEENS1_10collective13CollectiveMmaINS1_35MainloopSm100TmaUmmaWarpSpecializedILi5ELi2ELi4ENS5_IJNS4_1CILi2EEENSA_ILi4EEENSA_ILi1EEEEEEEENS5_IJNSA_ILi64EEENSA_ILi256EEENSA_ILi128EEEEEENS_12float_e4m3_tENS5_IJlSD_lEEESK_SL_NS4_8TiledMMAINS4_8MMA_AtomIJNS4_10MMA_TraitsINS4_19SM100_MMA_F8F6F4_SSEJSK_SK_fSG_SH_NS4_17integral_constantINS4_4UMMA5MajorELSS_0EEEST_NSQ_INSR_7ScaleInELSU_0EEESV_EEEEEENS4_6LayoutINS5_IJSD_SD_SD_EEENS5_IJNSA_ILi0EEES10_S10_EEEEENS5_IJNS4_10UnderscoreES13_S13_EEEEENS4_23SM90_TMA_LOAD_MULTICASTENS4_14ComposedLayoutINS4_7SwizzleILi3ELi4ELi3EEENS4_18smem_ptr_flag_bitsILi8EEENSY_INS5_IJNSA_ILi8EEESI_EEENS5_IJSI_SD_EEEEEEEvNS4_8identityES16_S1G_vS1H_EENS_8epilogue10collective18CollectiveEpilogueINS1J_23Sm100TmaWarpSpecializedILi4ELi2ELi32ELb0ELb0EEEJSJ_NS5_IJNSY_ISG_SD_EES1O_EEESK_SL_SK_SL_NS1J_6fusion15FusionCallbacksIS1N_NS1Q_17LinearCombinationISK_fSK_fLNS_15FloatRoundStyleE2EEESJ_S1P_JEEENS4_5SM1004TMEM4LOAD26SM100_TMEM_LOAD_16dp32b32xENS4_13SM90_TMA_LOADENS17_INS18_ILi2ELi4ELi3EEES1B_NSY_INS5_IJS1C_SG_EEENS5_IJSG_SD_EEEEEEENS4_39AutoVectorizingCopyWithAssumedAlignmentILi128EEENS4_14SM90_TMA_STOREES25_S27_S27_EEEvvEEEEvNT_6ParamsE)
        /*0044*/ 	.word	0x00000000
.L_30:


//--------------------- .nv.compat                --------------------------
	.section	.nv.compat,"",@"SHT_CUDA_COMPAT_INFO"
	.align	4
        /*0000*/ 	.byte	0x02, 0x09, 0x01, 0x00, 0x02, 0x02, 0x02, 0x00, 0x02, 0x05, 0x05, 0x00, 0x03, 0x07, 0x01, 0x01
        /*0010*/ 	.byte	0x02, 0x03, 0x01, 0x00, 0x02, 0x06, 0x01, 0x00, 0x04, 0x0b, 0x08, 0x00, 0x09, 0x00, 0x00, 0x00
        /*0020*/ 	.byte	0x00, 0x00, 0x00, 0x00


//--------------------- .nv.info._ZN7cutlass13device_kernelINS_4gemm6kernel13GemmUniversalIN4cute5tupleIJiiiiEEENS1_10collective13CollectiveMmaINS1_35MainloopSm100TmaUmmaWarpSpecializedILi5ELi2ELi4ENS5_IJNS4_1CILi2EEENSA_ILi4EEENSA_ILi1EEEEEEEENS5_IJNSA_ILi64EEENSA_ILi256EEENSA_ILi128EEEEEENS_12float_e4m3_tENS5_IJlSD_lEEESK_SL_NS4_8TiledMMAINS4_8MMA_AtomIJNS4_10MMA_TraitsINS4_19SM100_MMA_F8F6F4_SSEJSK_SK_fSG_SH_NS4_17integral_constantINS4_4UMMA5MajorELSS_0EEEST_NSQ_INSR_7ScaleInELSU_0EEESV_EEEEEENS4_6LayoutINS5_IJSD_SD_SD_EEENS5_IJNSA_ILi0EEES10_S10_EEEEENS5_IJNS4_10UnderscoreES13_S13_EEEEENS4_23SM90_TMA_LOAD_MULTICASTENS4_14ComposedLayoutINS4_7SwizzleILi3ELi4ELi3EEENS4_18smem_ptr_flag_bitsILi8EEENSY_INS5_IJNSA_ILi8EEESI_EEENS5_IJSI_SD_EEEEEEEvNS4_8identityES16_S1G_vS1H_EENS_8epilogue10collective18CollectiveEpilogueINS1J_23Sm100TmaWarpSpecializedILi4ELi2ELi32ELb0ELb0EEEJSJ_NS5_IJNSY_ISG_SD_EES1O_EEESK_SL_SK_SL_NS1J_6fusion15FusionCallbacksIS1N_NS1Q_17LinearCombinationISK_fSK_fLNS_15FloatRoundStyleE2EEESJ_S1P_JEEENS4_5SM1004TMEM4LOAD26SM100_TMEM_LOAD_16dp32b32xENS4_13SM90_TMA_LOADENS17_INS18_ILi2ELi4ELi3EEES1B_NSY_INS5_IJS1C_SG_EEENS5_IJSG_SD_EEEEEEENS4_39AutoVectorizingCopyWithAssumedAlignmentILi128EEENS4_14SM90_TMA_STOREES25_S27_S27_EEEvvEEEEvNT_6ParamsE --------------------------
	.section	.nv.info._ZN7cutlass13device_kernelINS_4gemm6kernel13GemmUniversalIN4cute5tupleIJiiiiEEENS1_10collective13CollectiveMmaINS1_35MainloopSm100TmaUmmaWarpSpecializedILi5ELi2ELi4ENS5_IJNS4_1CILi2EEENSA_ILi4EEENSA_ILi1EEEEEEEENS5_IJNSA_ILi64EEENSA_ILi256EEENSA_ILi128EEEEEENS_12float_e4m3_tENS5_IJlSD_lEEESK_SL_NS4_8TiledMMAINS4_8MMA_AtomIJNS4_10MMA_TraitsINS4_19SM100_MMA_F8F6F4_SSEJSK_SK_fSG_SH_NS4_17integral_constantINS4_4UMMA5MajorELSS_0EEEST_NSQ_INSR_7ScaleInELSU_0EEESV_EEEEEENS4_6LayoutINS5_IJSD_SD_SD_EEENS5_IJNSA_ILi0EEES10_S10_EEEEENS5_IJNS4_10UnderscoreES13_S13_EEEEENS4_23SM90_TMA_LOAD_MULTICASTENS4_14ComposedLayoutINS4_7SwizzleILi3ELi4ELi3EEENS4_18smem_ptr_flag_bitsILi8EEENSY_INS5_IJNSA_ILi8EEESI_EEENS5_IJSI_SD_EEEEEEEvNS4_8identityES16_S1G_vS1H_EENS_8epilogue10collective18CollectiveEpilogueINS1J_23Sm100TmaWarpSpecializedILi4ELi2ELi32ELb0ELb0EEEJSJ_NS5_IJNSY_ISG_SD_EES1O_EEESK_SL_SK_SL_NS1J_6fusion15FusionCallbacksIS1N_NS1Q_17LinearCombinationISK_fSK_fLNS_15FloatRoundStyleE2EEESJ_S1P_JEEENS4_5SM1004TMEM4LOAD26SM100_TMEM_LOAD_16dp32b32xENS4_13SM90_TMA_LOADENS17_INS18_ILi2ELi4ELi3EEES1B_NSY_INS5_IJS1C_SG_EEENS5_IJSG_SD_EEEEEEENS4_39AutoVectorizingCopyWithAssumedAlignmentILi128EEENS4_14SM90_TMA_STOREES25_S27_S27_EEEvvEEEEvNT_6ParamsE,"",@"SHT_CUDA_INFO"
	.sectionflags	@""
	.align	4


	//----- nvinfo : EIATTR_CUDA_API_VERSION
	.align		4
        /*0000*/ 	.byte	0x04, 0x37
        /*0002*/ 	.short	(.L_32 - .L_31)
.L_31:
        /*0004*/ 	.word	0x00000082


	//----- nvinfo : EIATTR_KPARAM_INFO
	.align		4
.L_32:
        /*0008*/ 	.byte	0x04, 0x17
        /*000a*/ 	.short	(.L_34 - .L_33)
.L_33:
        /*000c*/ 	.word	0x00000000
        /*0010*/ 	.short	0x0000
        /*0012*/ 	.short	0x0000
        /*0014*/ 	.byte	0x00, 0xf0, 0x01, 0x20


	//----- nvinfo : EIATTR_AT_ENTRY_FRAGMENTS
	.align		4
.L_34:
        /*0018*/ 	.byte	0x04, 0x4f
        /*001a*/ 	.short	(.L_36 - .L_35)


	//   ....[0]....
.L_35:
        /*001c*/ 	.word	0x00000006


	//----- nvinfo : EIATTR_RESERVED_SMEM_USED
	.align		4
.L_36:
        /*0020*/ 	.byte	0x01, 0x41
	.zero		2


	//----- nvinfo : EIATTR_SPARSE_MMA_MASK
	.align		4
        /*0024*/ 	.byte	0x03, 0x50
        /*0026*/ 	.short	0x0000


	//----- nvinfo : EIATTR_TCGEN05_1CTA_USED
	.align		4
        /*0028*/ 	.byte	0x01, 0x51
	.zero		2


	//----- nvinfo : EIATTR_MAXREG_COUNT
	.align		4
        /*002c*/ 	.byte	0x03, 0x1b
        /*002e*/ 	.short	0x00ff


	//----- nvinfo : EIATTR_NUM_BARRIERS
	.align		4
        /*0030*/ 	.byte	0x02, 0x4c
        /*0032*/ 	.byte	0x07
	.zero		1


	//----- nvinfo : EIATTR_EXTERNS
	.align		4
        /*0034*/ 	.byte	0x04, 0x0f
        /*0036*/ 	.short	(.L_38 - .L_37)


	//   ....[0]....
	.align		4
.L_37:
        /*0038*/ 	.word	index@(__assertfail)


	//----- nvinfo : EIATTR_MERCURY_ISA_VERSION
	.align		4
.L_38:
        /*003c*/ 	.byte	0x03, 0x5f
        /*003e*/ 	.short	0x0101


	//----- nvinfo : EIATTR_INT_WARP_WIDE_INSTR_OFFSETS
	.align		4
        /*0040*/ 	.byte	0x04, 0x31
        /*0042*/ 	.short	(.L_40 - .L_39)


	//   ....[0]....
.L_39:
        /*0044*/ 	.word	0x00003fa0


	//   ....[1]....
        /*0048*/ 	.word	0x00003fc0


	//   ....[2]....
        /*004c*/ 	.word	0x00003ff0


	//   ....[3]....
        /*0050*/ 	.word	0x00004b70


	//   ....[4]....
        /*0054*/ 	.word	0x00004be0


	//   ....[5]....
        /*0058*/ 	.word	0x00004cb0


	//   ....[6]....
        /*005c*/ 	.word	0x00004d30


	//   ....[7]....
        /*0060*/ 	.word	0x00004e20


	//   ....[8]....
        /*0064*/ 	.word	0x00004ea0


	//   ....[9]....
        /*0068*/ 	.word	0x00004f80


	//   ....[10]....
        /*006c*/ 	.word	0x00005030


	//----- nvinfo : EIATTR_COOP_GROUP_MASK_REGIDS
	.align		4
.L_40:
        /*0070*/ 	.byte	0x04, 0x29
        /*0072*/ 	.short	(.L_42 - .L_41)


	//   ....[0]....
.L_41:
        /*0074*/ 	.word	0xffffffff


	//   ....[1]....
        /*0078*/ 	.word	0xffffffff


	//   ....[2]....
        /*007c*/ 	.word	0xffffffff


	//   ....[3]....
        /*0080*/ 	.word	0xffffffff


	//   ....[4]....
        /*0084*/ 	.word	0xffffffff


	//   ....[5]....
        /*0088*/ 	.word	0xffffffff


	//   ....[6]....
        /*008c*/ 	.word	0xffffffff


	//   ....[7]....
        /*0090*/ 	.word	0xffffffff


	//   ....[8]....
        /*0094*/ 	.word	0xffffffff


	//   ....[9]....
        /*0098*/ 	.word	0xffffffff


	//   ....[10]....
        /*009c*/ 	.word	0xffffffff


	//   ....[11]....
        /*00a0*/ 	.word	0xffffffff


	//   ....[12]....
        /*00a4*/ 	.word	0xffffffff


	//   ....[13]....
        /*00a8*/ 	.word	0xffffffff


	//----- nvinfo : EIATTR_COOP_GROUP_INSTR_OFFSETS
	.align		4
.L_42:
        /*00ac*/ 	.byte	0x04, 0x28
        /*00ae*/ 	.short	(.L_44 - .L_43)


	//   ....[0]....
.L_43:
        /*00b0*/ 	.word	0x00000080


	//   ....[1]....
        /*00b4*/ 	.word	0x000004e0


	//   ....[2]....
        /*00b8*/ 	.word	0x000006b0


	//   ....[3]....
        /*00bc*/ 	.word	0x00000850


	//   ....[4]....
        /*00c0*/ 	.word	0x00000950


	//   ....[5]....
        /*00c4*/ 	.word	0x00000ac0


	//   ....[6]....
        /*00c8*/ 	.word	0x00000c60


	//   ....[7]....
        /*00cc*/ 	.word	0x00000e10


	//   ....[8]....
        /*00d0*/ 	.word	0x00002230


	//   ....[9]....
        /*00d4*/ 	.word	0x00003190


	//   ....[10]....
        /*00d8*/ 	.word	0x000033a0


	//   ....[11]....
        /*00dc*/ 	.word	0x000033d0


	//   ....[12]....
        /*00e0*/ 	.word	0x00003e80


	//   ....[13]....
        /*00e4*/ 	.word	0x000040b0


	//----- nvinfo : EIATTR_VRC_CTA_INIT_COUNT
	.align		4
.L_44:
        /*00e8*/ 	.byte	0x02, 0x4a
        /*00ea*/ 	.byte	0x80
	.zero		1


	//----- nvinfo : EIATTR_SYSCALL_OFFSETS
	.align		4
        /*00ec*/ 	.byte	0x04, 0x46
        /*00ee*/ 	.short	(.L_46 - .L_45)


	//   ....[0]....
.L_45:
        /*00f0*/ 	.word	0x00005ca0


	//   ....[1]....
        /*00f4*/ 	.word	0x00005de0


	//   ....[2]....
        /*00f8*/ 	.word	0x000065d0


	//   ....[3]....
        /*00fc*/ 	.word	0x00007360


	//   ....[4]....
        /*0100*/ 	.word	0x000080b0


	//   ....[5]....
        /*0104*/ 	.word	0x00008e30


	//----- nvinfo : EIATTR_MBARRIER_INSTR_OFFSETS
	.align		4
.L_46:
        /*0108*/ 	.byte	0x04, 0x39
        /*010a*/ 	.short	(.L_48 - .L_47)


	//   ....[0]....
.L_47:
        /*010c*/ 	.word	0x00000600
        /*0110*/ 	.word	0x000000ff
        /*0114*/ 	.word	0x00000000
        /*0118*/ 	.short	0x0100
        /*011a*/ 	.byte	0x04
	.zero		1


	//   ....[1]....
        /*011c*/ 	.word	0x00000610
        /*0120*/ 	.word	0x000000ff
        /*0124*/ 	.word	0x00000028
        /*0128*/ 	.short	0x0100
        /*012a*/ 	.byte	0x04
	.zero		1


	//   ....[2]....
        /*012c*/ 	.word	0x00000620
        /*0130*/ 	.word	0x000000ff
        /*0134*/ 	.word	0x00000008
        /*0138*/ 	.short	0x0100
        /*013a*/ 	.byte	0x04
	.zero		1


	//   ....[3]....
        /*013c*/ 	.word	0x00000630
        /*0140*/ 	.word	0x000000ff
        /*0144*/ 	.word	0x00000030
        /*0148*/ 	.short	0x0100
        /*014a*/ 	.byte	0x04
	.zero		1


	//   ....[4]....
        /*014c*/ 	.word	0x00000640
        /*0150*/ 	.word	0x000000ff
        /*0154*/ 	.word	0x00000010
        /*0158*/ 	.short	0x0100
        /*015a*/ 	.byte	0x04
	.zero		1


	//   ....[5]....
        /*015c*/ 	.word	0x00000650
        /*0160*/ 	.word	0x000000ff
        /*0164*/ 	.word	0x00000038
        /*0168*/ 	.short	0x0100
        /*016a*/ 	.byte	0x04
	.zero		1


	//   ....[6]....
        /*016c*/ 	.word	0x00000660
        /*0170*/ 	.word	0x000000ff
        /*0174*/ 	.word	0x00000018
        /*0178*/ 	.short	0x0100
        /*017a*/ 	.byte	0x04
	.zero		1


	//   ....[7]....
        /*017c*/ 	.word	0x00000670
        /*0180*/ 	.word	0x000000ff
        /*0184*/ 	.word	0x00000040
        /*0188*/ 	.short	0x0100
        /*018a*/ 	.byte	0x04
	.zero		1


	//   ....[8]....
        /*018c*/ 	.word	0x00000680
        /*0190*/ 	.word	0x000000ff
        /*0194*/ 	.word	0x00000020
        /*0198*/ 	.short	0x0100
        /*019a*/ 	.byte	0x04
	.zero		1


	//   ....[9]....
        /*019c*/ 	.word	0x00000690
        /*01a0*/ 	.word	0x000000ff
        /*01a4*/ 	.word	0x00000048
        /*01a8*/ 	.short	0x0100
        /*01aa*/ 	.byte	0x04
	.zero		1


	//   ....[10]....
        /*01ac*/ 	.word	0x000007c0
        /*01b0*/ 	.word	0x000000ff
        /*01b4*/ 	.word	0x00000050
        /*01b8*/ 	.short	0x0100
        /*01ba*/ 	.byte	0x04
	.zero		1


	//   ....[11]....
        /*01bc*/ 	.word	0x000007d0
        /*01c0*/ 	.word	0x000000ff
        /*01c4*/ 	.word	0x00000070
        /*01c8*/ 	.short	0x0100
        /*01ca*/ 	.byte	0x04
	.zero		1


	//   ....[12]....
        /*01cc*/ 	.word	0x000007e0
        /*01d0*/ 	.word	0x000000ff
        /*01d4*/ 	.word	0x00000058
        /*01d8*/ 	.short	0x0100
        /*01da*/ 	.byte	0x04
	.zero		1


	//   ....[13]....
        /*01dc*/ 	.word	0x000007f0
        /*01e0*/ 	.word	0x000000ff
        /*01e4*/ 	.word	0x00000078
        /*01e8*/ 	.short	0x0100
        /*01ea*/ 	.byte	0x04
	.zero		1


	//   ....[14]....
        /*01ec*/ 	.word	0x00000800
        /*01f0*/ 	.word	0x000000ff
        /*01f4*/ 	.word	0x00000060
        /*01f8*/ 	.short	0x0100
        /*01fa*/ 	.byte	0x04
	.zero		1


	//   ....[15]....
        /*01fc*/ 	.word	0x00000810
        /*0200*/ 	.word	0x000000ff
        /*0204*/ 	.word	0x00000080
        /*0208*/ 	.short	0x0100
        /*020a*/ 	.byte	0x04
	.zero		1


	//   ....[16]....
        /*020c*/ 	.word	0x00000820
        /*0210*/ 	.word	0x000000ff
        /*0214*/ 	.word	0x00000068
        /*0218*/ 	.short	0x0100
        /*021a*/ 	.byte	0x04
	.zero		1


	//   ....[17]....
        /*021c*/ 	.word	0x00000830
        /*0220*/ 	.word	0x000000ff
        /*0224*/ 	.word	0x00000088
        /*0228*/ 	.short	0x0100
        /*022a*/ 	.byte	0x04
	.zero		1


	//   ....[18]....
        /*022c*/ 	.word	0x00000920
        /*0230*/ 	.word	0x000000ff
        /*0234*/ 	.word	0x00000090
        /*0238*/ 	.short	0x0100
        /*023a*/ 	.byte	0x06
	.zero		1


	//   ....[19]....
        /*023c*/ 	.word	0x00000930
        /*0240*/ 	.word	0x000000ff
        /*0244*/ 	.word	0x00000098
        /*0248*/ 	.short	0x0100
        /*024a*/ 	.byte	0x06
	.zero		1


	//   ....[20]....
        /*024c*/ 	.word	0x00000a70
        /*0250*/ 	.word	0x000000ff
        /*0254*/ 	.word	0x000000a0
        /*0258*/ 	.short	0x0100
        /*025a*/ 	.byte	0x06
	.zero		1


	//   ....[21]....
        /*025c*/ 	.word	0x00000a80
        /*0260*/ 	.word	0x000000ff
        /*0264*/ 	.word	0x000000b0
        /*0268*/ 	.short	0x0100
        /*026a*/ 	.byte	0x06
	.zero		1


	//   ....[22]....
        /*026c*/ 	.word	0x00000a90
        /*0270*/ 	.word	0x000000ff
        /*0274*/ 	.word	0x000000a8
        /*0278*/ 	.short	0x0100
        /*027a*/ 	.byte	0x06
	.zero		1


	//   ....[23]....
        /*027c*/ 	.word	0x00000aa0
        /*0280*/ 	.word	0x000000ff
        /*0284*/ 	.word	0x000000b8
        /*0288*/ 	.short	0x0100
        /*028a*/ 	.byte	0x06
	.zero		1


	//   ....[24]....
        /*028c*/ 	.word	0x00000bd0
        /*0290*/ 	.word	0x000000ff
        /*0294*/ 	.word	0x000000c0
        /*0298*/ 	.short	0x0100
        /*029a*/ 	.byte	0x04
	.zero		1


	//   ....[25]....
        /*029c*/ 	.word	0x00000be0
        /*02a0*/ 	.word	0x000000ff
        /*02a4*/ 	.word	0x000000e0
        /*02a8*/ 	.short	0x0100
        /*02aa*/ 	.byte	0x04
	.zero		1


	//   ....[26]....
        /*02ac*/ 	.word	0x00000bf0
        /*02b0*/ 	.word	0x000000ff
        /*02b4*/ 	.word	0x000000c8
        /*02b8*/ 	.short	0x0100
        /*02ba*/ 	.byte	0x04
	.zero		1


	//   ....[27]....
        /*02bc*/ 	.word	0x00000c00
        /*02c0*/ 	.word	0x000000ff
        /*02c4*/ 	.word	0x000000e8
        /*02c8*/ 	.short	0x0100
        /*02ca*/ 	.byte	0x04
	.zero		1


	//   ....[28]....
        /*02cc*/ 	.word	0x00000c10
        /*02d0*/ 	.word	0x000000ff
        /*02d4*/ 	.word	0x000000d0
        /*02d8*/ 	.short	0x0100
        /*02da*/ 	.byte	0x04
	.zero		1


	//   ....[29]....
        /*02dc*/ 	.word	0x00000c20
        /*02e0*/ 	.word	0x000000ff
        /*02e4*/ 	.word	0x000000f0
        /*02e8*/ 	.short	0x0100
        /*02ea*/ 	.byte	0x04
	.zero		1


	//   ....[30]....
        /*02ec*/ 	.word	0x00000c30
        /*02f0*/ 	.word	0x000000ff
        /*02f4*/ 	.word	0x000000d8
        /*02f8*/ 	.short	0x0100
        /*02fa*/ 	.byte	0x04
	.zero		1


	//   ....[31]....
        /*02fc*/ 	.word	0x00000c40
        /*0300*/ 	.word	0x000000ff
        /*0304*/ 	.word	0x000000f8
        /*0308*/ 	.short	0x0100
        /*030a*/ 	.byte	0x04
	.zero		1


	//   ....[32]....
        /*030c*/ 	.word	0x00000d30
        /*0310*/ 	.word	0x000000ff
        /*0314*/ 	.word	0x00000100
        /*0318*/ 	.short	0x0100
        /*031a*/ 	.byte	0x04
	.zero		1


	//   ....[33]....
        /*031c*/ 	.word	0x00000d40
        /*0320*/ 	.word	0x000000ff
        /*0324*/ 	.word	0x00000110
        /*0328*/ 	.short	0x0100
        /*032a*/ 	.byte	0x04
	.zero		1


	//   ....[34]....
        /*032c*/ 	.word	0x00000d50
        /*0330*/ 	.word	0x000000ff
        /*0334*/ 	.word	0x00000108
        /*0338*/ 	.short	0x0100
        /*033a*/ 	.byte	0x04
	.zero		1


	//   ....[35]....
        /*033c*/ 	.word	0x00000d60
        /*0340*/ 	.word	0x000000ff
        /*0344*/ 	.word	0x00000118
        /*0348*/ 	.short	0x0100
        /*034a*/ 	.byte	0x04
	.zero		1


	//   ....[36]....
        /*034c*/ 	.word	0x00001ac0
        /*0350*/ 	.word	0x00000000
        /*0354*/ 	.word	0x00000110
        /*0358*/ 	.short	0x010a
        /*035a*/ 	.byte	0xff
	.zero		1


	//   ....[37]....
        /*035c*/ 	.word	0x00001ae0
        /*0360*/ 	.word	0x00000000
        /*0364*/ 	.word	0x00000100
        /*0368*/ 	.short	0x0101
        /*036a*/ 	.byte	0xff
	.zero		1


	//   ....[38]....
        /*036c*/ 	.word	0x00001ba0
        /*0370*/ 	.word	0x000000ff
        /*0374*/ 	.word	0x00000028
        /*0378*/ 	.short	0x010a
        /*037a*/ 	.byte	0x04
	.zero		1


	//   ....[39]....
        /*037c*/ 	.word	0x00001c30
        /*0380*/ 	.word	0x000000ff
        /*0384*/ 	.word	0x00000028
        /*0388*/ 	.short	0x010a
        /*038a*/ 	.byte	0x21
	.zero		1


	//   ....[40]....
        /*038c*/ 	.word	0x00001dc0
        /*0390*/ 	.word	0x000000ff
        /*0394*/ 	.word	0x00000028
        /*0398*/ 	.short	0x010a
        /*039a*/ 	.byte	0x05
	.zero		1


	//   ....[41]....
        /*039c*/ 	.word	0x00001ef0
        /*03a0*/ 	.word	0x000000ff
        /*03a4*/ 	.word	0x00000098
        /*03a8*/ 	.short	0x0101
        /*03aa*/ 	.byte	0x15
	.zero		1


	//   ....[42]....
        /*03ac*/ 	.word	0x00001f10
        /*03b0*/ 	.word	0x000000ff
        /*03b4*/ 	.word	0x00000028
        /*03b8*/ 	.short	0x010a
        /*03ba*/ 	.byte	0x04
	.zero		1


	//   ....[43]....
        /*03bc*/ 	.word	0x00001f90
        /*03c0*/ 	.word	0x000000ff
        /*03c4*/ 	.word	0x00000028
        /*03c8*/ 	.short	0x010a
        /*03ca*/ 	.byte	0x11
	.zero		1


	//   ....[44]....
        /*03cc*/ 	.word	0x00002120
        /*03d0*/ 	.word	0x000000ff
        /*03d4*/ 	.word	0x00000028
        /*03d8*/ 	.short	0x010a
        /*03da*/ 	.byte	0x05
	.zero		1


	//   ....[45]....
        /*03dc*/ 	.word	0x00002260
        /*03e0*/ 	.word	0x00000003
        /*03e4*/ 	.word	0x000000a0
        /*03e8*/ 	.short	0x010a
        /*03ea*/ 	.byte	0xff
	.zero		1


	//   ....[46]....
        /*03ec*/ 	.word	0x000023b0
        /*03f0*/ 	.word	0x00000000
        /*03f4*/ 	.word	0x00000000
        /*03f8*/ 	.short	0x0101
        /*03fa*/ 	.byte	0xff
	.zero		1


	//   ....[47]....
        /*03fc*/ 	.word	0x00002950
        /*0400*/ 	.word	0x000000ff
        /*0404*/ 	.word	0x00000000
        /*0408*/ 	.short	0x010a
        /*040a*/ 	.byte	0x04
	.zero		1


	//   ....[48]....
        /*040c*/ 	.word	0x000029e0
        /*0410*/ 	.word	0x000000ff
        /*0414*/ 	.word	0x00000000
        /*0418*/ 	.short	0x010a
        /*041a*/ 	.byte	0x05
	.zero		1


	//   ....[49]....
        /*041c*/ 	.word	0x00002a70
        /*0420*/ 	.word	0x000000ff
        /*0424*/ 	.word	0x00000000
        /*0428*/ 	.short	0x010a
        /*042a*/ 	.byte	0x05
	.zero		1


	//   ....[50]....
        /*042c*/ 	.word	0x00002b00
        /*0430*/ 	.word	0x000000ff
        /*0434*/ 	.word	0x00000000
        /*0438*/ 	.short	0x010a
        /*043a*/ 	.byte	0x05
	.zero		1


	//   ....[51]....
        /*043c*/ 	.word	0x00002ba0
        /*0440*/ 	.word	0x00000000
        /*0444*/ 	.word	0x00000000
        /*0448*/ 	.short	0x010a
        /*044a*/ 	.byte	0xff
	.zero		1


	//   ....[52]....
        /*044c*/ 	.word	0x00002ce0
        /*0450*/ 	.word	0x00000002
        /*0454*/ 	.word	0x00000100
        /*0458*/ 	.short	0x010a
        /*045a*/ 	.byte	0xff
	.zero		1


	//   ....[53]....
        /*045c*/ 	.word	0x00002d40
        /*0460*/ 	.word	0x00000004
        /*0464*/ 	.word	0x00000000
        /*0468*/ 	.short	0x0101
        /*046a*/ 	.byte	0xff
	.zero		1


	//   ....[54]....
        /*046c*/ 	.word	0x00002d60
        /*0470*/ 	.word	0x000000ff
        /*0474*/ 	.word	0x000000b0
        /*0478*/ 	.short	0x010a
        /*047a*/ 	.byte	0x04
	.zero		1


	//   ....[55]....
        /*047c*/ 	.word	0x00002e80
        /*0480*/ 	.word	0x00000002
        /*0484*/ 	.word	0x000000a0
        /*0488*/ 	.short	0x010a
        /*048a*/ 	.byte	0xff
	.zero		1


	//   ....[56]....
        /*048c*/ 	.word	0x00002f90
        /*0490*/ 	.word	0x00000002
        /*0494*/ 	.word	0x00000000
        /*0498*/ 	.short	0x0101
        /*049a*/ 	.byte	0xff
	.zero		1


	//   ....[57]....
        /*049c*/ 	.word	0x00003020
        /*04a0*/ 	.word	0x000000ff
        /*04a4*/ 	.word	0x000000b0
        /*04a8*/ 	.short	0x0106
        /*04aa*/ 	.byte	0x04
	.zero		1


	//   ....[58]....
        /*04ac*/ 	.word	0x00003040
        /*04b0*/ 	.word	0x000000ff
        /*04b4*/ 	.word	0x000000b0
        /*04b8*/ 	.short	0x010a
        /*04ba*/ 	.byte	0x04
	.zero		1


	//   ....[59]....
        /*04bc*/ 	.word	0x000030d0
        /*04c0*/ 	.word	0x000000ff
        /*04c4*/ 	.word	0x000000b0
        /*04c8*/ 	.short	0x0106
        /*04ca*/ 	.byte	0x07
	.zero		1


	//   ....[60]....
        /*04cc*/ 	.word	0x00003110
        /*04d0*/ 	.word	0x00000000
        /*04d4*/ 	.word	0x000000b0
        /*04d8*/ 	.short	0x010a
        /*04da*/ 	.byte	0xff
	.zero		1


	//   ....[61]....
        /*04dc*/ 	.word	0x00003670
        /*04e0*/ 	.word	0x00000000
        /*04e4*/ 	.word	0x000000a0
        /*04e8*/ 	.short	0x010a
        /*04ea*/ 	.byte	0xff
	.zero		1


	//   ....[62]....
        /*04ec*/ 	.word	0x00003770
        /*04f0*/ 	.word	0x00000003
        /*04f4*/ 	.word	0x00000000
        /*04f8*/ 	.short	0x0101
        /*04fa*/ 	.byte	0xff
	.zero		1


	//   ....[63]....
        /*04fc*/ 	.word	0x00003780
        /*0500*/ 	.word	0x000000ff
        /*0504*/ 	.word	0x00000000
        /*0508*/ 	.short	0x010a
        /*050a*/ 	.byte	0x04
	.zero		1


	//   ....[64]....
        /*050c*/ 	.word	0x00003800
        /*0510*/ 	.word	0x000000ff
        /*0514*/ 	.word	0x000000e0
        /*0518*/ 	.short	0x010a
        /*051a*/ 	.byte	0x1f
	.zero		1


	//   ....[65]....
        /*051c*/ 	.word	0x000038e0
        /*0520*/ 	.word	0x000000ff
        /*0524*/ 	.word	0x00000000
        /*0528*/ 	.short	0x010a
        /*052a*/ 	.byte	0x05
	.zero		1


	//   ....[66]....
        /*052c*/ 	.word	0x00003a20
        /*0530*/ 	.word	0x000000ff
        /*0534*/ 	.word	0x00000000
        /*0538*/ 	.short	0x010a
        /*053a*/ 	.byte	0x04
	.zero		1


	//   ....[67]....
        /*053c*/ 	.word	0x00003cb0
        /*0540*/ 	.word	0x000000ff
        /*0544*/ 	.word	0x00000000
        /*0548*/ 	.short	0x010a
        /*054a*/ 	.byte	0x04
	.zero		1


	//   ....[68]....
        /*054c*/ 	.word	0x00003d40
        /*0550*/ 	.word	0x000000ff
        /*0554*/ 	.word	0x00000000
        /*0558*/ 	.short	0x010a
        /*055a*/ 	.byte	0x05
	.zero		1


	//   ....[69]....
        /*055c*/ 	.word	0x00003dd0
        /*0560*/ 	.word	0x000000ff
        /*0564*/ 	.word	0x00000000
        /*0568*/ 	.short	0x010a
        /*056a*/ 	.byte	0x05
	.zero		1


	//   ....[70]....
        /*056c*/ 	.word	0x00003e60
        /*0570*/ 	.word	0x000000ff
        /*0574*/ 	.word	0x00000000
        /*0578*/ 	.short	0x010a
        /*057a*/ 	.byte	0x04
	.zero		1


	//   ....[71]....
        /*057c*/ 	.word	0x00004370
        /*0580*/ 	.word	0x0000000c
        /*0584*/ 	.word	0x000000a0
        /*0588*/ 	.short	0x010a
        /*058a*/ 	.byte	0xff
	.zero		1


	//   ....[72]....
        /*058c*/ 	.word	0x000044e0
        /*0590*/ 	.word	0x00000000
        /*0594*/ 	.word	0x00000000
        /*0598*/ 	.short	0x0101
        /*059a*/ 	.byte	0xff
	.zero		1


	//   ....[73]....
        /*059c*/ 	.word	0x00004970
        /*05a0*/ 	.word	0x000000ff
        /*05a4*/ 	.word	0x00000098
        /*05a8*/ 	.short	0x010a
        /*05aa*/ 	.byte	0x15
	.zero		1


	//   ....[74]....
        /*05ac*/ 	.word	0x00004af0
        /*05b0*/ 	.word	0x000000ff
        /*05b4*/ 	.word	0x00000070
        /*05b8*/ 	.short	0x010a
        /*05ba*/ 	.byte	0x15
	.zero		1


	//   ....[75]....
        /*05bc*/ 	.word	0x00004c60
        /*05c0*/ 	.word	0x000000ff
        /*05c4*/ 	.word	0x00000050
        /*05c8*/ 	.short	0x010b
        /*05ca*/ 	.byte	0x15
	.zero		1


	//   ....[76]....
        /*05cc*/ 	.word	0x00004c70
        /*05d0*/ 	.word	0x000000ff
        /*05d4*/ 	.word	0x00000000
        /*05d8*/ 	.short	0x0101
        /*05da*/ 	.byte	0x28
	.zero		1


	//   ....[77]....
        /*05dc*/ 	.word	0x00004c80
        /*05e0*/ 	.word	0x000000ff
        /*05e4*/ 	.word	0x00000078
        /*05e8*/ 	.short	0x010a
        /*05ea*/ 	.byte	0x15
	.zero		1


	//   ....[78]....
        /*05ec*/ 	.word	0x00004dd0
        /*05f0*/ 	.word	0x000000ff
        /*05f4*/ 	.word	0x00000058
        /*05f8*/ 	.short	0x010b
        /*05fa*/ 	.byte	0x15
	.zero		1


	//   ....[79]....
        /*05fc*/ 	.word	0x00004de0
        /*0600*/ 	.word	0x000000ff
        /*0604*/ 	.word	0x00000000
        /*0608*/ 	.short	0x0101
        /*060a*/ 	.byte	0x27
	.zero		1


	//   ....[80]....
        /*060c*/ 	.word	0x00004df0
        /*0610*/ 	.word	0x000000ff
        /*0614*/ 	.word	0x00000080
        /*0618*/ 	.short	0x010a
        /*061a*/ 	.byte	0x15
	.zero		1


	//   ....[81]....
        /*061c*/ 	.word	0x00004f30
        /*0620*/ 	.word	0x000000ff
        /*0624*/ 	.word	0x00000060
        /*0628*/ 	.short	0x010b
        /*062a*/ 	.byte	0x15
	.zero		1


	//   ....[82]....
        /*062c*/ 	.word	0x00004f40
        /*0630*/ 	.word	0x000000ff
        /*0634*/ 	.word	0x00000000
        /*0638*/ 	.short	0x0101
        /*063a*/ 	.byte	0x26
	.zero		1


	//   ....[83]....
        /*063c*/ 	.word	0x00004f50
        /*0640*/ 	.word	0x000000ff
        /*0644*/ 	.word	0x00000088
        /*0648*/ 	.short	0x010a
        /*064a*/ 	.byte	0x15
	.zero		1


	//   ....[84]....
        /*064c*/ 	.word	0x00005130
        /*0650*/ 	.word	0x000000ff
        /*0654*/ 	.word	0x00000068
        /*0658*/ 	.short	0x010b
        /*065a*/ 	.byte	0x15
	.zero		1


	//   ....[85]....
        /*065c*/ 	.word	0x00005140
        /*0660*/ 	.word	0x000000ff
        /*0664*/ 	.word	0x00000000
        /*0668*/ 	.short	0x0101
        /*066a*/ 	.byte	0x25
	.zero		1


	//   ....[86]....
        /*066c*/ 	.word	0x00005170
        /*0670*/ 	.word	0x000000ff
        /*0674*/ 	.word	0x00000070
        /*0678*/ 	.short	0x010a
        /*067a*/ 	.byte	0x15
	.zero		1


	//   ....[87]....
        /*067c*/ 	.word	0x00005190
        /*0680*/ 	.word	0x000000ff
        /*0684*/ 	.word	0x00000078
        /*0688*/ 	.short	0x010a
        /*068a*/ 	.byte	0x15
	.zero		1


	//   ....[88]....
        /*068c*/ 	.word	0x000051b0
        /*0690*/ 	.word	0x000000ff
        /*0694*/ 	.word	0x00000080
        /*0698*/ 	.short	0x010a
        /*069a*/ 	.byte	0x15
	.zero		1


	//   ....[89]....
        /*069c*/ 	.word	0x000051f0
        /*06a0*/ 	.word	0x00000000
        /*06a4*/ 	.word	0x00000088
        /*06a8*/ 	.short	0x010a
        /*06aa*/ 	.byte	0xff
	.zero		1


	//   ....[90]....
        /*06ac*/ 	.word	0x00005540
        /*06b0*/ 	.word	0x00000003
        /*06b4*/ 	.word	0x000000a0
        /*06b8*/ 	.short	0x010a
        /*06ba*/ 	.byte	0xff
	.zero		1


	//   ....[91]....
        /*06bc*/ 	.word	0x000056c0
        /*06c0*/ 	.word	0x00000000
        /*06c4*/ 	.word	0x00000000
        /*06c8*/ 	.short	0x0101
        /*06ca*/ 	.byte	0xff
	.zero		1


	//   ....[92]....
        /*06cc*/ 	.word	0x000061f0
        /*06d0*/ 	.word	0x00000002
        /*06d4*/ 	.word	0x00000050
        /*06d8*/ 	.short	0x010a
        /*06da*/ 	.byte	0xff
	.zero		1


	//   ....[93]....
        /*06dc*/ 	.word	0x00006230
        /*06e0*/ 	.word	0x00000047
        /*06e4*/ 	.word	0x000000c0
        /*06e8*/ 	.short	0x010a
        /*06ea*/ 	.byte	0xff
	.zero		1


	//   ....[94]....
        /*06ec*/ 	.word	0x00006320
        /*06f0*/ 	.word	0x00000002
        /*06f4*/ 	.word	0x00000050
        /*06f8*/ 	.short	0x010a
        /*06fa*/ 	.byte	0xff
	.zero		1


	//   ....[95]....
        /*06fc*/ 	.word	0x00006430
        /*0700*/ 	.word	0x00000000
        /*0704*/ 	.word	0x00000000
        /*0708*/ 	.short	0x0101
        /*070a*/ 	.byte	0xff
	.zero		1


	//   ....[96]....
        /*070c*/ 	.word	0x000064b0
        /*0710*/ 	.word	0x00000047
        /*0714*/ 	.word	0x000000c0
        /*0718*/ 	.short	0x010a
        /*071a*/ 	.byte	0xff
	.zero		1


	//   ....[97]....
        /*071c*/ 	.word	0x00007000
        /*0720*/ 	.word	0x00000069
        /*0724*/ 	.word	0x00000050
        /*0728*/ 	.short	0x010a
        /*072a*/ 	.byte	0xff
	.zero		1


	//   ....[98]....
        /*072c*/ 	.word	0x000070d0
        /*0730*/ 	.word	0x00000069
        /*0734*/ 	.word	0x00000050
        /*0738*/ 	.short	0x010a
        /*073a*/ 	.byte	0xff
	.zero		1


	//   ....[99]....
        /*073c*/ 	.word	0x000071e0
        /*0740*/ 	.word	0x00000000
        /*0744*/ 	.word	0x00000000
        /*0748*/ 	.short	0x0101
        /*074a*/ 	.byte	0xff
	.zero		1


	//   ....[100]....
        /*074c*/ 	.word	0x00007d50
        /*0750*/ 	.word	0x00000069
        /*0754*/ 	.word	0x00000050
        /*0758*/ 	.short	0x010a
        /*075a*/ 	.byte	0xff
	.zero		1


	//   ....[101]....
        /*075c*/ 	.word	0x00007e20
        /*0760*/ 	.word	0x00000069
        /*0764*/ 	.word	0x00000050
        /*0768*/ 	.short	0x010a
        /*076a*/ 	.byte	0xff
	.zero		1


	//   ....[102]....
        /*076c*/ 	.word	0x00007f30
        /*0770*/ 	.word	0x00000000
        /*0774*/ 	.word	0x00000000
        /*0778*/ 	.short	0x0101
        /*077a*/ 	.byte	0xff
	.zero		1


	//   ....[103]....
        /*077c*/ 	.word	0x00008ad0
        /*0780*/ 	.word	0x00000067
        /*0784*/ 	.word	0x00000050
        /*0788*/ 	.short	0x010a
        /*078a*/ 	.byte	0xff
	.zero		1


	//   ....[104]....
        /*078c*/ 	.word	0x00008ba0
        /*0790*/ 	.word	0x00000067
        /*0794*/ 	.word	0x00000050
        /*0798*/ 	.short	0x010a
        /*079a*/ 	.byte	0xff
	.zero		1


	//   ....[105]....
        /*079c*/ 	.word	0x00008cb0
        /*07a0*/ 	.word	0x00000000
        /*07a4*/ 	.word	0x00000000
        /*07a8*/ 	.short	0x0101
        /*07aa*/ 	.byte	0xff
	.zero		1


	//   ....[106]....
        /*07ac*/ 	.word	0x00009140
        /*07b0*/ 	.word	0x000000ff
        /*07b4*/ 	.word	0x00000000
        /*07b8*/ 	.short	0x0101
        /*07ba*/ 	.byte	0x04
	.zero		1


	//   ....[107]....
        /*07bc*/ 	.word	0x00009940
        /*07c0*/ 	.word	0x00000000
        /*07c4*/ 	.word	0x00000110
        /*07c8*/ 	.short	0x010a
        /*07ca*/ 	.byte	0xff
	.zero		1


	//   ....[108]....
        /*07cc*/ 	.word	0x000099a0
        /*07d0*/ 	.word	0x00000000
        /*07d4*/ 	.word	0x00000028
        /*07d8*/ 	.short	0x010a
        /*07da*/ 	.byte	0xff
	.zero		1


	//   ....[109]....
        /*07dc*/ 	.word	0x00009a00
        /*07e0*/ 	.word	0x00000000
        /*07e4*/ 	.word	0x00000028
        /*07e8*/ 	.short	0x010a
        /*07ea*/ 	.byte	0xff
	.zero		1


	//   ....[110]....
        /*07ec*/ 	.word	0x00009a50
        /*07f0*/ 	.word	0x00000003
        /*07f4*/ 	.word	0x000000a0
        /*07f8*/ 	.short	0x010a
        /*07fa*/ 	.byte	0xff
	.zero		1


	//   ....[111]....
        /*07fc*/ 	.word	0x00009ab0
        /*0800*/ 	.word	0x00000000
        /*0804*/ 	.word	0x00000000
        /*0808*/ 	.short	0x010a
        /*080a*/ 	.byte	0xff
	.zero		1


	//   ....[112]....
        /*080c*/ 	.word	0x00009b10
        /*0810*/ 	.word	0x00000000
        /*0814*/ 	.word	0x00000000
        /*0818*/ 	.short	0x010a
        /*081a*/ 	.byte	0xff
	.zero		1


	//   ....[113]....
        /*081c*/ 	.word	0x00009b70
        /*0820*/ 	.word	0x00000000
        /*0824*/ 	.word	0x00000000
        /*0828*/ 	.short	0x010a
        /*082a*/ 	.byte	0xff
	.zero		1


	//   ....[114]....
        /*082c*/ 	.word	0x00009bd0
        /*0830*/ 	.word	0x00000000
        /*0834*/ 	.word	0x00000000
        /*0838*/ 	.short	0x010a
        /*083a*/ 	.byte	0xff
	.zero		1


	//   ....[115]....
        /*083c*/ 	.word	0x00009c20
        /*0840*/ 	.word	0x00000002
        /*0844*/ 	.word	0x00000100
        /*0848*/ 	.short	0x010a
        /*084a*/ 	.byte	0xff
	.zero		1


	//   ....[116]....
        /*084c*/ 	.word	0x00009c80
        /*0850*/ 	.word	0x00000002
        /*0854*/ 	.word	0x000000b0
        /*0858*/ 	.short	0x010a
        /*085a*/ 	.byte	0xff
	.zero		1


	//   ....[117]....
        /*085c*/ 	.word	0x00009cd0
        /*0860*/ 	.word	0x00000002
        /*0864*/ 	.word	0x000000a0
        /*0868*/ 	.short	0x010a
        /*086a*/ 	.byte	0xff
	.zero		1


	//   ....[118]....
        /*086c*/ 	.word	0x00009d30
        /*0870*/ 	.word	0x00000000
        /*0874*/ 	.word	0x000000b0
        /*0878*/ 	.short	0x010a
        /*087a*/ 	.byte	0xff
	.zero		1


	//   ....[119]....
        /*087c*/ 	.word	0x00009d80
        /*0880*/ 	.word	0x00000000
        /*0884*/ 	.word	0x000000a0
        /*0888*/ 	.short	0x010a
        /*088a*/ 	.byte	0xff
	.zero		1


	//   ....[120]....
        /*088c*/ 	.word	0x00009de0
        /*0890*/ 	.word	0x00000003
        /*0894*/ 	.word	0x000000e0
        /*0898*/ 	.short	0x010a
        /*089a*/ 	.byte	0xff
	.zero		1


	//   ....[121]....
        /*089c*/ 	.word	0x00009e40
        /*08a0*/ 	.word	0x00000000
        /*08a4*/ 	.word	0x00000000
        /*08a8*/ 	.short	0x010a
        /*08aa*/ 	.byte	0xff
	.zero		1


	//   ....[122]....
        /*08ac*/ 	.word	0x00009ea0
        /*08b0*/ 	.word	0x00000000
        /*08b4*/ 	.word	0x00000000
        /*08b8*/ 	.short	0x010a
        /*08ba*/ 	.byte	0xff
	.zero		1


	//   ....[123]....
        /*08bc*/ 	.word	0x00009f00
        /*08c0*/ 	.word	0x00000000
        /*08c4*/ 	.word	0x00000000
        /*08c8*/ 	.short	0x010a
        /*08ca*/ 	.byte	0xff
	.zero		1


	//   ....[124]....
        /*08cc*/ 	.word	0x00009f60
        /*08d0*/ 	.word	0x00000000
        /*08d4*/ 	.word	0x00000000
        /*08d8*/ 	.short	0x010a
        /*08da*/ 	.byte	0xff
	.zero		1


	//   ....[125]....
        /*08dc*/ 	.word	0x00009fc0
        /*08e0*/ 	.word	0x00000000
        /*08e4*/ 	.word	0x00000000
        /*08e8*/ 	.short	0x010a
        /*08ea*/ 	.byte	0xff
	.zero		1


	//   ....[126]....
        /*08ec*/ 	.word	0x0000a010
        /*08f0*/ 	.word	0x0000000c
        /*08f4*/ 	.word	0x000000a0
        /*08f8*/ 	.short	0x010a
        /*08fa*/ 	.byte	0xff
	.zero		1


	//   ....[127]....
        /*08fc*/ 	.word	0x0000a070
        /*0900*/ 	.word	0x00000000
        /*0904*/ 	.word	0x00000098
        /*0908*/ 	.short	0x010a
        /*090a*/ 	.byte	0xff
	.zero		1


	//   ....[128]....
        /*090c*/ 	.word	0x0000a0d0
        /*0910*/ 	.word	0x00000000
        /*0914*/ 	.word	0x00000070
        /*0918*/ 	.short	0x010a
        /*091a*/ 	.byte	0xff
	.zero		1


	//   ....[129]....
        /*091c*/ 	.word	0x0000a130
        /*0920*/ 	.word	0x00000000
        /*0924*/ 	.word	0x00000078
        /*0928*/ 	.short	0x010a
        /*092a*/ 	.byte	0xff
	.zero		1


	//   ....[130]....
        /*092c*/ 	.word	0x0000a190
        /*0930*/ 	.word	0x00000000
        /*0934*/ 	.word	0x00000080
        /*0938*/ 	.short	0x010a
        /*093a*/ 	.byte	0xff
	.zero		1


	//   ....[131]....
        /*093c*/ 	.word	0x0000a1f0
        /*0940*/ 	.word	0x00000000
        /*0944*/ 	.word	0x00000088
        /*0948*/ 	.short	0x010a
        /*094a*/ 	.byte	0xff
	.zero		1


	//   ....[132]....
        /*094c*/ 	.word	0x0000a250
        /*0950*/ 	.word	0x00000000
        /*0954*/ 	.word	0x00000070
        /*0958*/ 	.short	0x010a
        /*095a*/ 	.byte	0xff
	.zero		1


	//   ....[133]....
        /*095c*/ 	.word	0x0000a2b0
        /*0960*/ 	.word	0x00000000
        /*0964*/ 	.word	0x00000078
        /*0968*/ 	.short	0x010a
        /*096a*/ 	.byte	0xff
	.zero		1


	//   ....[134]....
        /*096c*/ 	.word	0x0000a310
        /*0970*/ 	.word	0x00000000
        /*0974*/ 	.word	0x00000080
        /*0978*/ 	.short	0x010a
        /*097a*/ 	.byte	0xff
	.zero		1


	//   ....[135]....
        /*097c*/ 	.word	0x0000a360
        /*0980*/ 	.word	0x00000003
        /*0984*/ 	.word	0x000000a0
        /*0988*/ 	.short	0x010a
        /*098a*/ 	.byte	0xff
	.zero		1


	//   ....[136]....
        /*098c*/ 	.word	0x0000a3b0
        /*0990*/ 	.word	0x00000002
        /*0994*/ 	.word	0x00000050
        /*0998*/ 	.short	0x010a
        /*099a*/ 	.byte	0xff
	.zero		1


	//   ....[137]....
        /*099c*/ 	.word	0x0000a400
        /*09a0*/ 	.word	0x00000047
        /*09a4*/ 	.word	0x000000c0
        /*09a8*/ 	.short	0x010a
        /*09aa*/ 	.byte	0xff
	.zero		1


	//   ....[138]....
        /*09ac*/ 	.word	0x0000a450
        /*09b0*/ 	.word	0x00000069
        /*09b4*/ 	.word	0x00000050
        /*09b8*/ 	.short	0x010a
        /*09ba*/ 	.byte	0xff
	.zero		1


	//   ....[139]....
        /*09bc*/ 	.word	0x0000a4a0
        /*09c0*/ 	.word	0x00000069
        /*09c4*/ 	.word	0x00000050
        /*09c8*/ 	.short	0x010a
        /*09ca*/ 	.byte	0xff
	.zero		1


	//   ....[140]....
        /*09cc*/ 	.word	0x0000a4f0
        /*09d0*/ 	.word	0x00000067
        /*09d4*/ 	.word	0x00000050
        /*09d8*/ 	.short	0x010a
        /*09da*/ 	.byte	0xff
	.zero		1


	//----- nvinfo : EIATTR_NUM_MBARRIERS
	.align		4
.L_48:
        /*09dc*/ 	.byte	0x03, 0x38
        /*09de*/ 	.short	0x0024


	//----- nvinfo : EIATTR_EXIT_INSTR_OFFSETS
	.align		4
        /*09e0*/ 	.byte	0x04, 0x1c
        /*09e2*/ 	.short	(.L_50 - .L_49)


	//   ....[0]....
.L_49:
        /*09e4*/ 	.word	0x00002bd0


	//   ....[1]....
        /*09e8*/ 	.word	0x000030e0


	//   ....[2]....
        /*09ec*/ 	.word	0x00003140


	//   ....[3]....
        /*09f0*/ 	.word	0x000040c0


	//   ....[4]....
        /*09f4*/ 	.word	0x00005220


	//   ....[5]....
        /*09f8*/ 	.word	0x00005260


	//   ....[6]....
        /*09fc*/ 	.word	0x00009930


	//----- nvinfo : EIATTR_MAX_THREADS
	.align		4
.L_50:
        /*0a00*/ 	.byte	0x04, 0x05
        /*0a02*/ 	.short	(.L_52 - .L_51)
.L_51:
        /*0a04*/ 	.word	0x00000100
        /*0a08*/ 	.word	0x00000001
        /*0a0c*/ 	.word	0x00000001


	//----- nvinfo : EIATTR_CRS_STACK_SIZE
	.align		4
.L_52:
        /*0a10*/ 	.byte	0x04, 0x1e
        /*0a12*/ 	.short	(.L_54 - .L_53)
.L_53:
        /*0a14*/ 	.word	0x00000000


	//----- nvinfo : EIATTR_CBANK_PARAM_SIZE
	.align		4
.L_54:
        /*0a18*/ 	.byte	0x03, 0x19
        /*0a1a*/ 	.short	0x0800


	//----- nvinfo : EIATTR_PARAM_CBANK
	.align		4
        /*0a1c*/ 	.byte	0x04, 0x0a
        /*0a1e*/ 	.short	(.L_56 - .L_55)
	.align		4
.L_55:
        /*0a20*/ 	.word	index@(.nv.constant0._ZN7cutlass13device_kernelINS_4gemm6kernel13GemmUniversalIN4cute5tupleIJiiiiEEENS1_10collective13CollectiveMmaINS1_35MainloopSm100TmaUmmaWarpSpecializedILi5ELi2ELi4ENS5_IJNS4_1CILi2EEENSA_ILi4EEENSA_ILi1EEEEEEEENS5_IJNSA_ILi64EEENSA_ILi256EEENSA_ILi128EEEEEENS_12float_e4m3_tENS5_IJlSD_lEEESK_SL_NS4_8TiledMMAINS4_8MMA_AtomIJNS4_10MMA_TraitsINS4_19SM100_MMA_F8F6F4_SSEJSK_SK_fSG_SH_NS4_17integral_constantINS4_4UMMA5MajorELSS_0EEEST_NSQ_INSR_7ScaleInELSU_0EEESV_EEEEEENS4_6LayoutINS5_IJSD_SD_SD_EEENS5_IJNSA_ILi0EEES10_S10_EEEEENS5_IJNS4_10UnderscoreES13_S13_EEEEENS4_23SM90_TMA_LOAD_MULTICASTENS4_14ComposedLayoutINS4_7SwizzleILi3ELi4ELi3EEENS4_18smem_ptr_flag_bitsILi8EEENSY_INS5_IJNSA_ILi8EEESI_EEENS5_IJSI_SD_EEEEEEEvNS4_8identityES16_S1G_vS1H_EENS_8epilogue10collective18CollectiveEpilogueINS1J_23Sm100TmaWarpSpecializedILi4ELi2ELi32ELb0ELb0EEEJSJ_NS5_IJNSY_ISG_SD_EES1O_EEESK_SL_SK_SL_NS1J_6fusion15FusionCallbacksIS1N_NS1Q_17LinearCombinationISK_fSK_fLNS_15FloatRoundStyleE2EEESJ_S1P_JEEENS4_5SM1004TMEM4LOAD26SM100_TMEM_LOAD_16dp32b32xENS4_13SM90_TMA_LOADENS17_INS18_ILi2ELi4ELi3EEES1B_NSY_INS5_IJS1C_SG_EEENS5_IJSG_SD_EEEEEEENS4_39AutoVectorizingCopyWithAssumedAlignmentILi128EEENS4_14SM90_TMA_STOREES25_S27_S27_EEEvvEEEEvNT_6ParamsE)
        /*0a24*/ 	.short	0x0380
        /*0a26*/ 	.short	0x0800


	//----- nvinfo : EIATTR_SW_WAR
	.align		4
.L_56:
        /*0a28*/ 	.byte	0x04, 0x36
        /*0a2a*/ 	.short	(.L_58 - .L_57)
.L_57:
        /*0a2c*/ 	.word	0x00000008
.L_58:


//--------------------- .nv.callgraph             --------------------------
	.section	.nv.callgraph,"",@"SHT_CUDA_CALLGRAPH"
	.align	4
	.sectionentsize	8
	.align		4
        /*0000*/ 	.word	0x00000000
	.align		4
        /*0004*/ 	.word	0xffffffff
	.align		4
        /*0008*/ 	.word	index@(_ZN7cutlass13device_kernelINS_4gemm6kernel13GemmUniversalIN4cute5tupleIJiiiiEEENS1_10collective13CollectiveMmaINS1_35MainloopSm100TmaUmmaWarpSpecializedILi5ELi2ELi4ENS5_IJNS4_1CILi2EEENSA_ILi4EEENSA_ILi1EEEEEEEENS5_IJNSA_ILi64EEENSA_ILi256EEENSA_ILi128EEEEEENS_12float_e4m3_tENS5_IJlSD_lEEESK_SL_NS4_8TiledMMAINS4_8MMA_AtomIJNS4_10MMA_TraitsINS4_19SM100_MMA_F8F6F4_SSEJSK_SK_fSG_SH_NS4_17integral_constantINS4_4UMMA5MajorELSS_0EEEST_NSQ_INSR_7ScaleInELSU_0EEESV_EEEEEENS4_6LayoutINS5_IJSD_SD_SD_EEENS5_IJNSA_ILi0EEES10_S10_EEEEENS5_IJNS4_10UnderscoreES13_S13_EEEEENS4_23SM90_TMA_LOAD_MULTICASTENS4_14ComposedLayoutINS4_7SwizzleILi3ELi4ELi3EEENS4_18smem_ptr_flag_bitsILi8EEENSY_INS5_IJNSA_ILi8EEESI_EEENS5_IJSI_SD_EEEEEEEvNS4_8identityES16_S1G_vS1H_EENS_8epilogue10collective18CollectiveEpilogueINS1J_23Sm100TmaWarpSpecializedILi4ELi2ELi32ELb0ELb0EEEJSJ_NS5_IJNSY_ISG_SD_EES1O_EEESK_SL_SK_SL_NS1J_6fusion15FusionCallbacksIS1N_NS1Q_17LinearCombinationISK_fSK_fLNS_15FloatRoundStyleE2EEESJ_S1P_JEEENS4_5SM1004TMEM4LOAD26SM100_TMEM_LOAD_16dp32b32xENS4_13SM90_TMA_LOADENS17_INS18_ILi2ELi4ELi3EEES1B_NSY_INS5_IJS1C_SG_EEENS5_IJSG_SD_EEEEEEENS4_39AutoVectorizingCopyWithAssumedAlignmentILi128EEENS4_14SM90_TMA_STOREES25_S27_S27_EEEvvEEEEvNT_6ParamsE)
	.align		4
        /*000c*/ 	.word	index@(__assertfail)
	.align		4
        /*0010*/ 	.word	0x00000000
	.align		4
        /*0014*/ 	.word	0xfffffffe
	.align		4
        /*0018*/ 	.word	0x00000000
	.align		4
        /*001c*/ 	.word	0xfffffffd
	.align		4
        /*0020*/ 	.word	0x00000000
	.align		4
        /*0024*/ 	.word	0xfffffffc


//--------------------- .nv.constant4             --------------------------
	.section	.nv.constant4,"a",@progbits
	.align	8
	.align		8
.nv.constant4:
        /*0000*/ 	.dword	__assertfail
	.align		8
        /*0008*/ 	.dword	__unnamed_1
	.align		8
        /*0010*/ 	.dword	__unnamed_2
	.align		8
        /*0018*/ 	.dword	__unnamed_3
	.align		8
        /*0020*/ 	.dword	_ZN40_INTERNAL_b44bdf39_4_k_cu_1097e5b8_321004cuda3std3__45__cpo5beginE
	.align		8
        /*0028*/ 	.dword	_ZN40_INTERNAL_b44bdf39_4_k_cu_1097e5b8_321004cuda3std3__45__cpo3endE
	.align		8
        /*0030*/ 	.dword	_ZN40_INTERNAL_b44bdf39_4_k_cu_1097e5b8_321004cuda3std3__45__cpo6cbeginE
	.align		8
        /*0038*/ 	.dword	_ZN40_INTERNAL_b44bdf39_4_k_cu_1097e5b8_321004cuda3std3__45__cpo4cendE
	.align		8
        /*0040*/ 	.dword	_ZN40_INTERNAL_b44bdf39_4_k_cu_1097e5b8_321004cuda3std3__442_GLOBAL__N__b44bdf39_4_k_cu_1097e5b8_321006ignoreE
	.align		8
        /*0048*/ 	.dword	_ZN40_INTERNAL_b44bdf39_4_k_cu_1097e5b8_321004cuda3std3__419piecewise_constructE
	.align		8
        /*0050*/ 	.dword	_ZN40_INTERNAL_b44bdf39_4_k_cu_1097e5b8_321004cuda3std3__48in_placeE
	.align		8
        /*0058*/ 	.dword	_ZN40_INTERNAL_b44bdf39_4_k_cu_1097e5b8_321004cuda3std6ranges3__45__cpo4swapE
	.align		8
        /*0060*/ 	.dword	_ZN40_INTERNAL_b44bdf39_4_k_cu_1097e5b8_321004cuda3std6ranges3__45__cpo9iter_moveE
	.align		8
        /*0068*/ 	.dword	_ZN40_INTERNAL_b44bdf39_4_k_cu_1097e5b8_321004cute7productE
	.align		8
        /*0070*/ 	.dword	_ZN40_INTERNAL_b44bdf39_4_k_cu_1097e5b8_321004cute1_E
	.align		8
        /*0078*/ 	.dword	$str$25
	.align		8
        /*0080*/ 	.dword	$str$26
	.align		8
        /*0088*/ 	.dword	$str$27
	.align		8
        /*0090*/ 	.dword	$str$28


//--------------------- .text._ZN7cutlass13device_kernelINS_4gemm6kernel13GemmUniversalIN4cute5tupleIJiiiiEEENS1_10collective13CollectiveMmaINS1_35MainloopSm100TmaUmmaWarpSpecializedILi5ELi2ELi4ENS5_IJNS4_1CILi2EEENSA_ILi4EEENSA_ILi1EEEEEEEENS5_IJNSA_ILi64EEENSA_ILi256EEENSA_ILi128EEEEEENS_12float_e4m3_tENS5_IJlSD_lEEESK_SL_NS4_8TiledMMAINS4_8MMA_AtomIJNS4_10MMA_TraitsINS4_19SM100_MMA_F8F6F4_SSEJSK_SK_fSG_SH_NS4_17integral_constantINS4_4UMMA5MajorELSS_0EEEST_NSQ_INSR_7ScaleInELSU_0EEESV_EEEEEENS4_6LayoutINS5_IJSD_SD_SD_EEENS5_IJNSA_ILi0EEES10_S10_EEEEENS5_IJNS4_10UnderscoreES13_S13_EEEEENS4_23SM90_TMA_LOAD_MULTICASTENS4_14ComposedLayoutINS4_7SwizzleILi3ELi4ELi3EEENS4_18smem_ptr_flag_bitsILi8EEENSY_INS5_IJNSA_ILi8EEESI_EEENS5_IJSI_SD_EEEEEEEvNS4_8identityES16_S1G_vS1H_EENS_8epilogue10collective18CollectiveEpilogueINS1J_23Sm100TmaWarpSpecializedILi4ELi2ELi32ELb0ELb0EEEJSJ_NS5_IJNSY_ISG_SD_EES1O_EEESK_SL_SK_SL_NS1J_6fusion15FusionCallbacksIS1N_NS1Q_17LinearCombinationISK_fSK_fLNS_15FloatRoundStyleE2EEESJ_S1P_JEEENS4_5SM1004TMEM4LOAD26SM100_TMEM_LOAD_16dp32b32xENS4_13SM90_TMA_LOADENS17_INS18_ILi2ELi4ELi3EEES1B_NSY_INS5_IJS1C_SG_EEENS5_IJSG_SD_EEEEEEENS4_39AutoVectorizingCopyWithAssumedAlignmentILi128EEENS4_14SM90_TMA_STOREES25_S27_S27_EEEvvEEEEvNT_6ParamsE --------------------------
	.section	.text._ZN7cutlass13device_kernelINS_4gemm6kernel13GemmUniversalIN4cute5tupleIJiiiiEEENS1_10collective13CollectiveMmaINS1_35MainloopSm100TmaUmmaWarpSpecializedILi5ELi2ELi4ENS5_IJNS4_1CILi2EEENSA_ILi4EEENSA_ILi1EEEEEEEENS5_IJNSA_ILi64EEENSA_ILi256EEENSA_ILi128EEEEEENS_12float_e4m3_tENS5_IJlSD_lEEESK_SL_NS4_8TiledMMAINS4_8MMA_AtomIJNS4_10MMA_TraitsINS4_19SM100_MMA_F8F6F4_SSEJSK_SK_fSG_SH_NS4_17integral_constantINS4_4UMMA5MajorELSS_0EEEST_NSQ_INSR_7ScaleInELSU_0EEESV_EEEEEENS4_6LayoutINS5_IJSD_SD_SD_EEENS5_IJNSA_ILi0EEES10_S10_EEEEENS5_IJNS4_10UnderscoreES13_S13_EEEEENS4_23SM90_TMA_LOAD_MULTICASTENS4_14ComposedLayoutINS4_7SwizzleILi3ELi4ELi3EEENS4_18smem_ptr_flag_bitsILi8EEENSY_INS5_IJNSA_ILi8EEESI_EEENS5_IJSI_SD_EEEEEEEvNS4_8identityES16_S1G_vS1H_EENS_8epilogue10collective18CollectiveEpilogueINS1J_23Sm100TmaWarpSpecializedILi4ELi2ELi32ELb0ELb0EEEJSJ_NS5_IJNSY_ISG_SD_EES1O_EEESK_SL_SK_SL_NS1J_6fusion15FusionCallbacksIS1N_NS1Q_17LinearCombinationISK_fSK_fLNS_15FloatRoundStyleE2EEESJ_S1P_JEEENS4_5SM1004TMEM4LOAD26SM100_TMEM_LOAD_16dp32b32xENS4_13SM90_TMA_LOADENS17_INS18_ILi2ELi4ELi3EEES1B_NSY_INS5_IJS1C_SG_EEENS5_IJSG_SD_EEEEEEENS4_39AutoVectorizingCopyWithAssumedAlignmentILi128EEENS4_14SM90_TMA_STOREES25_S27_S27_EEEvvEEEEvNT_6ParamsE,"ax",@progbits
	.align	128
.text._ZN7cutlass13device_kernelINS_4gemm6kernel13GemmUniversalIN4cute5tupleIJiiiiEEENS1_10collective13CollectiveMmaINS1_35MainloopSm100TmaUmmaWarpSpecializedILi5ELi2ELi4ENS5_IJNS4_1CILi2EEENSA_ILi4EEENSA_ILi1EEEEEEEENS5_IJNSA_ILi64EEENSA_ILi256EEENSA_ILi128EEEEEENS_12float_e4m3_tENS5_IJlSD_lEEESK_SL_NS4_8TiledMMAINS4_8MMA_AtomIJNS4_10MMA_TraitsINS4_19SM100_MMA_F8F6F4_SSEJSK_SK_fSG_SH_NS4_17integral_constantINS4_4UMMA5MajorELSS_0EEEST_NSQ_INSR_7ScaleInELSU_0EEESV_EEEEEENS4_6LayoutINS5_IJSD_SD_SD_EEENS5_IJNSA_ILi0EEES10_S10_EEEEENS5_IJNS4_10UnderscoreES13_S13_EEEEENS4_23SM90_TMA_LOAD_MULTICASTENS4_14ComposedLayoutINS4_7SwizzleILi3ELi4ELi3EEENS4_18smem_ptr_flag_bitsILi8EEENSY_INS5_IJNSA_ILi8EEESI_EEENS5_IJSI_SD_EEEEEEEvNS4_8identityES16_S1G_vS1H_EENS_8epilogue10collective18CollectiveEpilogueINS1J_23Sm100TmaWarpSpecializedILi4ELi2ELi32ELb0ELb0EEEJSJ_NS5_IJNSY_ISG_SD_EES1O_EEESK_SL_SK_SL_NS1J_6fusion15FusionCallbacksIS1N_NS1Q_17LinearCombinationISK_fSK_fLNS_15FloatRoundStyleE2EEESJ_S1P_JEEENS4_5SM1004TMEM4LOAD26SM100_TMEM_LOAD_16dp32b32xENS4_13SM90_TMA_LOADENS17_INS18_ILi2ELi4ELi3EEES1B_NSY_INS5_IJS1C_SG_EEENS5_IJSG_SD_EEEEEEENS4_39AutoVectorizingCopyWithAssumedAlignmentILi128EEENS4_14SM90_TMA_STOREES25_S27_S27_EEEvvEEEEvNT_6ParamsE:
        .type           _ZN7cutlass13device_kernelINS_4gemm6kernel13GemmUniversalIN4cute5tupleIJiiiiEEENS1_10collective13CollectiveMmaINS1_35MainloopSm100TmaUmmaWarpSpecializedILi5ELi2ELi4ENS5_IJNS4_1CILi2EEENSA_ILi4EEENSA_ILi1EEEEEEEENS5_IJNSA_ILi64EEENSA_ILi256EEENSA_ILi128EEEEEENS_12float_e4m3_tENS5_IJlSD_lEEESK_SL_NS4_8TiledMMAINS4_8MMA_AtomIJNS4_10MMA_TraitsINS4_19SM100_MMA_F8F6F4_SSEJSK_SK_fSG_SH_NS4_17integral_constantINS4_4UMMA5MajorELSS_0EEEST_NSQ_INSR_7ScaleInELSU_0EEESV_EEEEEENS4_6LayoutINS5_IJSD_SD_SD_EEENS5_IJNSA_ILi0EEES10_S10_EEEEENS5_IJNS4_10UnderscoreES13_S13_EEEEENS4_23SM90_TMA_LOAD_MULTICASTENS4_14ComposedLayoutINS4_7SwizzleILi3ELi4ELi3EEENS4_18smem_ptr_flag_bitsILi8EEENSY_INS5_IJNSA_ILi8EEESI_EEENS5_IJSI_SD_EEEEEEEvNS4_8identityES16_S1G_vS1H_EENS_8epilogue10collective18CollectiveEpilogueINS1J_23Sm100TmaWarpSpecializedILi4ELi2ELi32ELb0ELb0EEEJSJ_NS5_IJNSY_ISG_SD_EES1O_EEESK_SL_SK_SL_NS1J_6fusion15FusionCallbacksIS1N_NS1Q_17LinearCombinationISK_fSK_fLNS_15FloatRoundStyleE2EEESJ_S1P_JEEENS4_5SM1004TMEM4LOAD26SM100_TMEM_LOAD_16dp32b32xENS4_13SM90_TMA_LOADENS17_INS18_ILi2ELi4ELi3EEES1B_NSY_INS5_IJS1C_SG_EEENS5_IJSG_SD_EEEEEEENS4_39AutoVectorizingCopyWithAssumedAlignmentILi128EEENS4_14SM90_TMA_STOREES25_S27_S27_EEEvvEEEEvNT_6ParamsE,@function
        .size           _ZN7cutlass13device_kernelINS_4gemm6kernel13GemmUniversalIN4cute5tupleIJiiiiEEENS1_10collective13CollectiveMmaINS1_35MainloopSm100TmaUmmaWarpSpecializedILi5ELi2ELi4ENS5_IJNS4_1CILi2EEENSA_ILi4EEENSA_ILi1EEEEEEEENS5_IJNSA_ILi64EEENSA_ILi256EEENSA_ILi128EEEEEENS_12float_e4m3_tENS5_IJlSD_lEEESK_SL_NS4_8TiledMMAINS4_8MMA_AtomIJNS4_10MMA_TraitsINS4_19SM100_MMA_F8F6F4_SSEJSK_SK_fSG_SH_NS4_17integral_constantINS4_4UMMA5MajorELSS_0EEEST_NSQ_INSR_7ScaleInELSU_0EEESV_EEEEEENS4_6LayoutINS5_IJSD_SD_SD_EEENS5_IJNSA_ILi0EEES10_S10_EEEEENS5_IJNS4_10UnderscoreES13_S13_EEEEENS4_23SM90_TMA_LOAD_MULTICASTENS4_14ComposedLayoutINS4_7SwizzleILi3ELi4ELi3EEENS4_18smem_ptr_flag_bitsILi8EEENSY_INS5_IJNSA_ILi8EEESI_EEENS5_IJSI_SD_EEEEEEEvNS4_8identityES16_S1G_vS1H_EENS_8epilogue10collective18CollectiveEpilogueINS1J_23Sm100TmaWarpSpecializedILi4ELi2ELi32ELb0ELb0EEEJSJ_NS5_IJNSY_ISG_SD_EES1O_EEESK_SL_SK_SL_NS1J_6fusion15FusionCallbacksIS1N_NS1Q_17LinearCombinationISK_fSK_fLNS_15FloatRoundStyleE2EEESJ_S1P_JEEENS4_5SM1004TMEM4LOAD26SM100_TMEM_LOAD_16dp32b32xENS4_13SM90_TMA_LOADENS17_INS18_ILi2ELi4ELi3EEES1B_NSY_INS5_IJS1C_SG_EEENS5_IJSG_SD_EEEEEEENS4_39AutoVectorizingCopyWithAssumedAlignmentILi128EEENS4_14SM90_TMA_STOREES25_S27_S27_EEEvvEEEEvNT_6ParamsE,(.L_x_180 - _ZN7cutlass13device_kernelINS_4gemm6kernel13GemmUniversalIN4cute5tupleIJiiiiEEENS1_10collective13CollectiveMmaINS1_35MainloopSm100TmaUmmaWarpSpecializedILi5ELi2ELi4ENS5_IJNS4_1CILi2EEENSA_ILi4EEENSA_ILi1EEEEEEEENS5_IJNSA_ILi64EEENSA_ILi256EEENSA_ILi128EEEEEENS_12float_e4m3_tENS5_IJlSD_lEEESK_SL_NS4_8TiledMMAINS4_8MMA_AtomIJNS4_10MMA_TraitsINS4_19SM100_MMA_F8F6F4_SSEJSK_SK_fSG_SH_NS4_17integral_constantINS4_4UMMA5MajorELSS_0EEEST_NSQ_INSR_7ScaleInELSU_0EEESV_EEEEEENS4_6LayoutINS5_IJSD_SD_SD_EEENS5_IJNSA_ILi0EEES10_S10_EEEEENS5_IJNS4_10UnderscoreES13_S13_EEEEENS4_23SM90_TMA_LOAD_MULTICASTENS4_14ComposedLayoutINS4_7SwizzleILi3ELi4ELi3EEENS4_18smem_ptr_flag_bitsILi8EEENSY_INS5_IJNSA_ILi8EEESI_EEENS5_IJSI_SD_EEEEEEEvNS4_8identityES16_S1G_vS1H_EENS_8epilogue10collective18CollectiveEpilogueINS1J_23Sm100TmaWarpSpecializedILi4ELi2ELi32ELb0ELb0EEEJSJ_NS5_IJNSY_ISG_SD_EES1O_EEESK_SL_SK_SL_NS1J_6fusion15FusionCallbacksIS1N_NS1Q_17LinearCombinationISK_fSK_fLNS_15FloatRoundStyleE2EEESJ_S1P_JEEENS4_5SM1004TMEM4LOAD26SM100_TMEM_LOAD_16dp32b32xENS4_13SM90_TMA_LOADENS17_INS18_ILi2ELi4ELi3EEES1B_NSY_INS5_IJS1C_SG_EEENS5_IJSG_SD_EEEEEEENS4_39AutoVectorizingCopyWithAssumedAlignmentILi128EEENS4_14SM90_TMA_STOREES25_S27_S27_EEEvvEEEEvNT_6ParamsE)
        .other          _ZN7cutlass13device_kernelINS_4gemm6kernel13GemmUniversalIN4cute5tupleIJiiiiEEENS1_10collective13CollectiveMmaINS1_35MainloopSm100TmaUmmaWarpSpecializedILi5ELi2ELi4ENS5_IJNS4_1CILi2EEENSA_ILi4EEENSA_ILi1EEEEEEEENS5_IJNSA_ILi64EEENSA_ILi256EEENSA_ILi128EEEEEENS_12float_e4m3_tENS5_IJlSD_lEEESK_SL_NS4_8TiledMMAINS4_8MMA_AtomIJNS4_10MMA_TraitsINS4_19SM100_MMA_F8F6F4_SSEJSK_SK_fSG_SH_NS4_17integral_constantINS4_4UMMA5MajorELSS_0EEEST_NSQ_INSR_7ScaleInELSU_0EEESV_EEEEEENS4_6LayoutINS5_IJSD_SD_SD_EEENS5_IJNSA_ILi0EEES10_S10_EEEEENS5_IJNS4_10UnderscoreES13_S13_EEEEENS4_23SM90_TMA_LOAD_MULTICASTENS4_14ComposedLayoutINS4_7SwizzleILi3ELi4ELi3EEENS4_18smem_ptr_flag_bitsILi8EEENSY_INS5_IJNSA_ILi8EEESI_EEENS5_IJSI_SD_EEEEEEEvNS4_8identityES16_S1G_vS1H_EENS_8epilogue10collective18CollectiveEpilogueINS1J_23Sm100TmaWarpSpecializedILi4ELi2ELi32ELb0ELb0EEEJSJ_NS5_IJNSY_ISG_SD_EES1O_EEESK_SL_SK_SL_NS1J_6fusion15FusionCallbacksIS1N_NS1Q_17LinearCombinationISK_fSK_fLNS_15FloatRoundStyleE2EEESJ_S1P_JEEENS4_5SM1004TMEM4LOAD26SM100_TMEM_LOAD_16dp32b32xENS4_13SM90_TMA_LOADENS17_INS18_ILi2ELi4ELi3EEES1B_NSY_INS5_IJS1C_SG_EEENS5_IJSG_SD_EEEEEEENS4_39AutoVectorizingCopyWithAssumedAlignmentILi128EEENS4_14SM90_TMA_STOREES25_S27_S27_EEEvvEEEEvNT_6ParamsE,@"STO_CUDA_ENTRY STV_DEFAULT"
_ZN7cutlass13device_kernelINS_4gemm6kernel13GemmUniversalIN4cute5tupleIJiiiiEEENS1_10collective13CollectiveMmaINS1_35MainloopSm100TmaUmmaWarpSpecializedILi5ELi2ELi4ENS5_IJNS4_1CILi2EEENSA_ILi4EEENSA_ILi1EEEEEEEENS5_IJNSA_ILi64EEENSA_ILi256EEENSA_ILi128EEEEEENS_12float_e4m3_tENS5_IJlSD_lEEESK_SL_NS4_8TiledMMAINS4_8MMA_AtomIJNS4_10MMA_TraitsINS4_19SM100_MMA_F8F6F4_SSEJSK_SK_fSG_SH_NS4_17integral_constantINS4_4UMMA5MajorELSS_0EEEST_NSQ_INSR_7ScaleInELSU_0EEESV_EEEEEENS4_6LayoutINS5_IJSD_SD_SD_EEENS5_IJNSA_ILi0EEES10_S10_EEEEENS5_IJNS4_10UnderscoreES13_S13_EEEEENS4_23SM90_TMA_LOAD_MULTICASTENS4_14ComposedLayoutINS4_7SwizzleILi3ELi4ELi3EEENS4_18smem_ptr_flag_bitsILi8EEENSY_INS5_IJNSA_ILi8EEESI_EEENS5_IJSI_SD_EEEEEEEvNS4_8identityES16_S1G_vS1H_EENS_8epilogue10collective18CollectiveEpilogueINS1J_23Sm100TmaWarpSpecializedILi4ELi2ELi32ELb0ELb0EEEJSJ_NS5_IJNSY_ISG_SD_EES1O_EEESK_SL_SK_SL_NS1J_6fusion15FusionCallbacksIS1N_NS1Q_17LinearCombinationISK_fSK_fLNS_15FloatRoundStyleE2EEESJ_S1P_JEEENS4_5SM1004TMEM4LOAD26SM100_TMEM_LOAD_16dp32b32xENS4_13SM90_TMA_LOADENS17_INS18_ILi2ELi4ELi3EEES1B_NSY_INS5_IJS1C_SG_EEENS5_IJSG_SD_EEEEEEENS4_39AutoVectorizingCopyWithAssumedAlignmentILi128EEENS4_14SM90_TMA_STOREES25_S27_S27_EEEvvEEEEvNT_6ParamsE:
[----:B------:R-:W1:Y:S01]  /*0000*/  LDC R1, c[0x0][0x37c] ;  /* 0x0000df00ff017b82 */ /* 0x000e620000000800 */
[----:B------:R-:W2:Y:S01]  /*0010*/  S2R R97, SR_TID.X ;  /* 0x0000000000617919 */ /* 0x000ea20000002100 */
[----:B------:R-:W3:Y:S01]  /*0020*/  LDCU.64 UR8, c[0x0][0x890] ;  /* 0x00011200ff0877ac */ /* 0x000ee20008000a00 */
[----:B------:R-:W-:Y:S02]  /*0030*/  PRMT R89, RZ, 0x7610, R89 ;  /* 0x00007610ff597816 */ /* 0x000fe40000000059 */
[----:B------:R-:W-:Y:S02]  /*0040*/  ELECT P3, URZ, PT ;  /* 0x0000000000ff782f */ /* 0x000fe40003860000 */
[----:B---3--:R-:W-:-:S04]  /*0050*/  ISETP.NE.U32.AND P0, PT, RZ, UR8, PT ;  /* 0x00000008ff007c0c */ /* 0x008fc8000bf05070 */
[----:B------:R-:W-:Y:S02]  /*0060*/  ISETP.NE.AND.EX P1, PT, RZ, UR9, PT, P0 ;  /* 0x00000009ff007c0c */ /* 0x000fe4000bf25300 */
[----:B--2---:R-:W-:-:S05]  /*0070*/  SHF.R.U32.HI R90, RZ, 0x5, R97 ;  /* 0x00000005ff5a7819 */ /* 0x004fca0000011661 */
[----:B------:R-:W2:Y:S02]  /*0080*/  SHFL.IDX PT, R0, R90, RZ, 0x1f ;  /* 0x00001fff5a007589 */ /* 0x000ea400000e0000 */
[----:B--2---:R-:W-:-:S04]  /*0090*/  R2UR UR17, R0 ;  /* 0x00000000001172ca */ /* 0x004fc800000e0000 */
[----:B-1----:R-:W-:Y:S05]  /*00a0*/  @P1 BRA `(.L_x_0) ;  /* 0x0000000000301947 */ /* 0x002fea0003800000 */
[----:B------:R-:W1:Y:S02]  /*00b0*/  LDCU.64 UR4, c[0x0][0x888] ;  /* 0x00011100ff0477ac */ /* 0x000e640008000a00 */
[----:B-1----:R-:W-:-:S04]  /*00c0*/  UISETP.NE.U32.AND UP0, UPT, UR4, URZ, UPT ;  /* 0x000000ff0400728c */ /* 0x002fc8000bf05070 */
[----:B------:R-:W-:-:S09]  /*00d0*/  UISETP.NE.AND.EX UP0, UPT, UR5, URZ, UPT, UP0 ;  /* 0x000000ff0500728c */ /* 0x000fd2000bf05300 */
[----:B------:R-:W-:Y:S05]  /*00e0*/  BRA.U !UP0, `(.L_x_1) ;  /* 0x0000000108147547 */ /* 0x000fea000b800000 */
[----:B------:R-:W1:Y:S01]  /*00f0*/  LDC.64 R2, c[0x0][0x888] ;  /* 0x00022200ff027b82 */ /* 0x000e620000000a00 */
[----:B------:R-:W1:Y:S02]  /*0100*/  LDCU.64 UR4, c[0x0][0x358] ;  /* 0x00006b00ff0477ac */ /* 0x000e640008000a00 */
[----:B-1----:R1:W5:Y:S01]  /*0110*/  LDG.E R41, desc[UR4][R2.64] ;  /* 0x0000000402297981 */ /* 0x002362000c1e1900 */
[----:B------:R-:W-:Y:S01]  /*0120*/  HFMA2 R89, -RZ, RZ, 0, 5.9604644775390625e-08 ;  /* 0x00000001ff597431 */ /* 0x000fe200000001ff */
[----:B------:R-:W-:Y:S05]  /*0130*/  BRA `(.L_x_0) ;  /* 0x00000000000c7947 */ /* 0x000fea0003800000 */
.L_x_1:
[----:B------:R-:W1:Y:S01]  /*0140*/  LDCU UR4, c[0x0][0x880] ;  /* 0x00011000ff0477ac */ /* 0x000e620008000800 */
[----:B------:R-:W-:Y:S01]  /*0150*/  HFMA2 R89, -RZ, RZ, 0, 5.9604644775390625e-08 ;  /* 0x00000001ff597431 */ /* 0x000fe200000001ff */
[----:B-1----:R-:W-:-:S07]  /*0160*/  MOV R41, UR4 ;  /* 0x0000000400297c02 */ /* 0x002fce0008000f00 */
.L_x_0:
[----:B------:R-:W2:Y:S02]  /*0170*/  LDCU.64 UR4, c[0x0][0x8b0] ;  /* 0x00011600ff0477ac */ /* 0x000ea40008000a00 */
[----:B--2---:R-:W-:-:S04]  /*0180*/  UISETP.NE.U32.AND UP0, UPT, UR4, URZ, UPT ;  /* 0x000000ff0400728c */ /* 0x004fc8000bf05070 */
[----:B------:R-:W-:-:S09]  /*0190*/  UISETP.NE.AND.EX UP0, UPT, UR5, URZ, UPT, UP0 ;  /* 0x000000ff0500728c */ /* 0x000fd2000bf05300 */
[----:B------:R-:W-:Y:S05]  /*01a0*/  BRA.U UP0, `(.L_x_2) ;  /* 0x0000000100287547 */ /* 0x000fea000b800000 */
[----:B------:R-:W2:Y:S02]  /*01b0*/  LDCU.64 UR4, c[0x0][0x8a8] ;  /* 0x00011500ff0477ac */ /* 0x000ea40008000a00 */
[----:B--2---:R-:W-:-:S04]  /*01c0*/  UISETP.NE.U32.AND UP0, UPT, UR4, URZ, UPT ;  /* 0x000000ff0400728c */ /* 0x004fc8000bf05070 */
[----:B------:R-:W-:-:S09]  /*01d0*/  UISETP.NE.AND.EX UP0, UPT, UR5, URZ, UPT, UP0 ;  /* 0x000000ff0500728c */ /* 0x000fd2000bf05300 */
[----:B------:R-:W-:Y:S05]  /*01e0*/  BRA.U !UP0, `(.L_x_3) ;  /* 0x0000000108107547 */ /* 0x000fea000b800000 */
[----:B------:R-:W2:Y:S01]  /*01f0*/  LDC.64 R38, c[0x0][0x8a8] ;  /* 0x00022a00ff267b82 */ /* 0x000ea20000000a00 */
[----:B------:R-:W2:Y:S02]  /*0200*/  LDCU.64 UR4, c[0x0][0x358] ;  /* 0x00006b00ff0477ac */ /* 0x000ea40008000a00 */
[----:B--2---:R2:W5:Y:S01]  /*0210*/  LDG.E R38, desc[UR4][R38.64] ;  /* 0x0000000426267981 */ /* 0x004562000c1e1900 */
[----:B------:R-:W-:Y:S05]  /*0220*/  BRA `(.L_x_2) ;  /* 0x0000000000087947 */ /* 0x000fea0003800000 */
.L_x_3:
[----:B------:R-:W2:Y:S02]  /*0230*/  LDCU UR4, c[0x0][0x8a0] ;  /* 0x00011400ff0477ac */ /* 0x000ea40008000800 */
[----:B--2---:R-:W-:Y:S02]  /*0240*/  MOV R38, UR4 ;  /* 0x0000000400267c02 */ /* 0x004fe40008000f00 */
.L_x_2:
[----:B------:R-:W-:Y:S01]  /*0250*/  IMAD.U32 R0, RZ, RZ, UR17 ;  /* 0x00000011ff007e24 */ /* 0x000fe2000f8e00ff */
[----:B------:R-:W-:Y:S04]  /*0260*/  BSSY.RECONVERGENT B0, `(.L_x_4) ;  /* 0x000000c000007945 */ /* 0x000fe80003800200 */
[C---:B------:R-:W-:Y:S02]  /*0270*/  ISETP.NE.OR P2, PT, R0.reuse, 0x1, !P3 ;  /* 0x000000010000780c */ /* 0x040fe40005f45670 */
[----:B------:R-:W-:-:S11]  /*0280*/  ISETP.NE.OR P1, PT, R0, 0x3, !P3 ;  /* 0x000000030000780c */ /* 0x000fd60005f25670 */
[----:B------:R-:W-:Y:S05]  /*0290*/  @P2 BRA `(.L_x_5) ;  /* 0x0000000000202947 */ /* 0x000fea0003800000 */
[----:B------:R-:W3:Y:S02]  /*02a0*/  LDCU.64 UR4, c[0x0][0x348] ;  /* 0x00006900ff0477ac */ /* 0x000ee40008000a00 */
[----:B---3--:R-:W-:Y:S02]  /*02b0*/  UIADD3 UR6, UP1, UPT, UR4, 0x80, URZ ;  /* 0x0000008004067890 */ /* 0x008fe4000ff3e0ff */
[----:B------:R-:W-:Y:S02]  /*02c0*/  UIADD3 UR4, UP0, UPT, UR4, 0x180, URZ ;  /* 0x0000018004047890 */ /* 0x000fe4000ff1e0ff */
[----:B------:R-:W-:Y:S02]  /*02d0*/  UIADD3.X UR7, UPT, UPT, URZ, UR5, URZ, UP1, !UPT ;  /* 0x00000005ff077290 */ /* 0x000fe40008ffe4ff */
[----:B------:R-:W-:-:S07]  /*02e0*/  UIADD3.X UR5, UPT, UPT, URZ, UR5, URZ, UP0, !UPT ;  /* 0x00000005ff057290 */ /* 0x000fce00087fe4ff */
[----:B------:R3:W-:Y:S02]  /*02f0*/  UTMACCTL.PF [UR6] ;  /* 0x00000000060079b9 */ /* 0x0007e40008040000 */
[----:B------:R3:W-:Y:S02]  /*0300*/  UTMACCTL.PF [UR4] ;  /* 0x00000000040079b9 */ /* 0x0007e40008040000 */
[----:B---3--:R-:W-:Y:S01]  /*0310*/  NOP ;  /* 0x0000000000007918 */ /* 0x008fe20000000000 */
.L_x_5:
[----:B------:R-:W-:Y:S05]  /*0320*/  BSYNC.RECONVERGENT B0 ;  /* 0x0000000000007941 */ /* 0x000fea0003800200 */
.L_x_4:
[----:B------:R-:W-:Y:S04]  /*0330*/  BSSY.RECONVERGENT B0, `(.L_x_6) ;  /* 0x000000a000007945 */ /* 0x000fe80003800200 */
        /* <DEDUP_REMOVED lines=9> */
.L_x_7:
[----:B------:R-:W-:Y:S05]  /*03d0*/  BSYNC.RECONVERGENT B0 ;  /* 0x0000000000007941 */ /* 0x000fea0003800200 */
.L_x_6:
[----:B------:R-:W3:Y:S01]  /*03e0*/  LDCU.64 UR4, c[0x0][0x888] ;  /* 0x00011100ff0477ac */ /* 0x000ee20008000a00 */
[----:B------:R-:W-:Y:S01]  /*03f0*/  ISETP.NE.AND.EX P0, PT, RZ, UR9, PT, P0 ;  /* 0x00000009ff007c0c */ /* 0x000fe2000bf05300 */
[----:B------:R-:W-:Y:S01]  /*0400*/  UPLOP3.LUT UP5, UPT, UPT, UPT, UPT, 0x80, 0x8 ;  /* 0x000000000008789c */ /* 0x000fe20003faf070 */
[----:B---3--:R-:W-:-:S04]  /*0410*/  ISETP.NE.U32.AND P1, PT, RZ, UR4, PT ;  /* 0x00000004ff007c0c */ /* 0x008fc8000bf25070 */
[----:B------:R-:W-:-:S13]  /*0420*/  ISETP.NE.AND.EX P1, PT, RZ, UR5, PT, P1 ;  /* 0x00000005ff007c0c */ /* 0x000fda000bf25310 */
[----:B------:R-:W-:Y:S05]  /*0430*/  @P1 BRA P0, `(.L_x_8) ;  /* 0x0000000000281947 */ /* 0x000fea0000000000 */
[----:B------:R-:W-:Y:S01]  /*0440*/  UISETP.NE.U32.AND UP0, UPT, UR8, URZ, UPT ;  /* 0x000000ff0800728c */ /* 0x000fe2000bf05070 */
[----:B-----5:R-:W-:Y:S01]  /*0450*/  FSETP.NEU.AND P0, PT, R41, RZ, PT ;  /* 0x000000ff2900720b */ /* 0x020fe20003f0d000 */
[----:B------:R-:W-:Y:S02]  /*0460*/  UISETP.NE.U32.AND UP2, UPT, UR4, URZ, UPT ;  /* 0x000000ff0400728c */ /* 0x000fe4000bf45070 */
[----:B------:R-:W-:Y:S02]  /*0470*/  UISETP.NE.AND.EX UP1, UPT, UR9, URZ, UPT, UP0 ;  /* 0x000000ff0900728c */ /* 0x000fe4000bf25300 */
[----:B------:R-:W-:-:S04]  /*0480*/  UISETP.NE.AND.EX UP0, UPT, UR5, URZ, UPT, UP2 ;  /* 0x000000ff0500728c */ /* 0x000fc8000bf05320 */
[----:B------:R-:W-:-:S04]  /*0490*/  USEL UR4, URZ, 0xffffffff, UP0 ;  /* 0xffffffffff047887 */ /* 0x000fc80008000000 */
[----:B------:R-:W-:Y:S01]  /*04a0*/  VOTEU.ANY UP0, P0 ;  /* 0x0000000000ff7886 */ /* 0x000fe20000000100 */
[----:B------:R-:W-:-:S04]  /*04b0*/  @!UP1 USEL UR4, URZ, 0xffffffff, UP0 ;  /* 0xffffffffff049887 */ /* 0x000fc80008000000 */
[----:B------:R-:W-:-:S04]  /*04c0*/  ULOP3.LUT UR4, UR4, 0x1, URZ, 0xc0, !UPT ;  /* 0x0000000104047892 */ /* 0x000fc8000f8ec0ff */
[----:B------:R-:W-:-:S11]  /*04d0*/  UISETP.NE.U32.AND UP5, UPT, UR4, 0x1, UPT ;  /* 0x000000010400788c */ /* 0x000fd6000bfa5070 */
.L_x_8:
[----:B-1----:R-:W1:Y:S01]  /*04e0*/  SHFL.IDX PT, R2, R90, RZ, 0x1f ;  /* 0x00001fff5a027589 */ /* 0x002e6200000e0000 */
[----:B------:R-:W-:-:S04]  /*04f0*/  UISETP.NE.AND UP0, UPT, UR17, 0x2, UPT ;  /* 0x000000021100788c */ /* 0x000fc8000bf05270 */
[----:B------:R-:W-:Y:S01]  /*0500*/  USEL UR48, URZ, 0x1, UP0 ;  /* 0x00000001ff307887 */ /* 0x000fe20008000000 */
[----:B-1----:R-:W-:-:S13]  /*0510*/  ISETP.NE.AND P0, PT, R2, RZ, PT ;  /* 0x000000ff0200720c */ /* 0x002fda0003f05270 */
[----:B------:R-:W-:Y:S05]  /*0520*/  @P0 BRA `(.L_x_9) ;  /* 0x0000000000600947 */ /* 0x000fea0003800000 */
[----:B------:R-:W1:Y:S01]  /*0530*/  S2UR UR4, SR_CgaCtaId ;  /* 0x00000000000479c3 */ /* 0x000e620000008800 */
[----:B------:R-:W-:Y:S01]  /*0540*/  UMOV UR5, 0x400 ;  /* 0x0000040000057882 */ /* 0x000fe20000000000 */
[----:B------:R-:W-:Y:S01]  /*0550*/  UMOV UR8, 0x1 ;  /* 0x0000000100087882 */ /* 0x000fe20000000000 */
[----:B------:R-:W-:Y:S01]  /*0560*/  UMOV UR6, 0x5 ;  /* 0x0000000500067882 */ /* 0x000fe20000000000 */
[----:B------:R-:W-:-:S04]  /*0570*/  UIADD3 UR8, UPT, UPT, -UR8, 0x100000, URZ ;  /* 0x0010000008087890 */ /* 0x000fc8000fffe1ff */
[----:B------:R-:W-:Y:S02]  /*0580*/  USHF.L.U32 UR9, UR8, 0xb, URZ ;  /* 0x0000000b08097899 */ /* 0x000fe400080006ff */
[----:B------:R-:W-:Y:S02]  /*0590*/  USHF.L.U32 UR8, UR8, 0x1, URZ ;  /* 0x0000000108087899 */ /* 0x000fe400080006ff */
[----:B------:R-:W-:-:S04]  /*05a0*/  UIADD3 UR6, UPT, UPT, -UR6, 0x100000, URZ ;  /* 0x0010000006067890 */ /* 0x000fc8000fffe1ff */
[----:B------:R-:W-:Y:S02]  /*05b0*/  USHF.L.U32 UR7, UR6, 0xb, URZ ;  /* 0x0000000b06077899 */ /* 0x000fe400080006ff */
[----:B------:R-:W-:Y:S01]  /*05c0*/  USHF.L.U32 UR6, UR6, 0x1, URZ ;  /* 0x0000000106067899 */ /* 0x000fe200080006ff */
[----:B------:R-:W-:Y:S01]  /*05d0*/  ELECT P0, URZ, PT ;  /* 0x0000000000ff782f */ /* 0x000fe20003800000 */
[----:B-1----:R-:W-:Y:S01]  /*05e0*/  ULEA UR4, UR4, UR5, 0x18 ;  /* 0x0000000504047291 */ /* 0x002fe2000f8ec0ff */
[----:B------:R-:W1:Y:S11]  /*05f0*/  FENCE.VIEW.ASYNC.S ;  /* 0x00000000000073c6 */ /* 0x000e760000000000 */
[----:B-1----:R1:W3:Y:S01]  /*0600*/  SYNCS.EXCH.64 URZ, [UR4], UR8 ;  /* 0x0000000804ff75b2 */ /* 0x0022e20008000100 */
[----:B------:R1:W4:Y:S01]  /*0610*/  SYNCS.EXCH.64 URZ, [UR4+0x28], UR6 ;  /* 0x0000280604ff75b2 */ /* 0x0003220008000100 */
[----:B------:R1:W1:Y:S01]  /*0620*/  SYNCS.EXCH.64 URZ, [UR4+0x8], UR8 ;  /* 0x0000080804ff75b2 */ /* 0x0002620008000100 */
[----:B------:R1:W1:Y:S01]  /*0630*/  SYNCS.EXCH.64 URZ, [UR4+0x30], UR6 ;  /* 0x0000300604ff75b2 */ /* 0x0002620008000100 */
[----:B------:R1:W1:Y:S01]  /*0640*/  SYNCS.EXCH.64 URZ, [UR4+0x10], UR8 ;  /* 0x0000100804ff75b2 */ /* 0x0002620008000100 */
[----:B------:R1:W1:Y:S01]  /*0650*/  SYNCS.EXCH.64 URZ, [UR4+0x38], UR6 ;  /* 0x0000380604ff75b2 */ /* 0x0002620008000100 */
[----:B------:R1:W1:Y:S01]  /*0660*/  SYNCS.EXCH.64 URZ, [UR4+0x18], UR8 ;  /* 0x0000180804ff75b2 */ /* 0x0002620008000100 */
[----:B------:R1:W1:Y:S01]  /*0670*/  SYNCS.EXCH.64 URZ, [UR4+0x40], UR6 ;  /* 0x0000400604ff75b2 */ /* 0x0002620008000100 */
[----:B------:R1:W1:Y:S01]  /*0680*/  SYNCS.EXCH.64 URZ, [UR4+0x20], UR8 ;  /* 0x0000200804ff75b2 */ /* 0x0002620008000100 */
[----:B------:R1:W1:Y:S01]  /*0690*/  SYNCS.EXCH.64 URZ, [UR4+0x48], UR6 ;  /* 0x0000480604ff75b2 */ /* 0x0002620008000100 */
[----:B------:R-:W-:Y:S01]  /*06a0*/  NOP ;  /* 0x0000000000007918 */ /* 0x000fe20000000000 */
.L_x_9:
[----:B------:R-:W2:Y:S01]  /*06b0*/  SHFL.IDX PT, R2, R90, RZ, 0x1f ;  /* 0x00001fff5a027589 */ /* 0x000ea200000e0000 */
[----:B------:R-:W-:Y:S01]  /*06c0*/  NOP ;  /* 0x0000000000007918 */ /* 0x000fe20000000000 */
[----:B--2---:R-:W-:-:S13]  /*06d0*/  ISETP.NE.AND P0, PT, R2, 0x1, PT ;  /* 0x000000010200780c */ /* 0x004fda0003f05270 */
[----:B------:R-:W-:Y:S05]  /*06e0*/  @P0 BRA `(.L_x_10) ;  /* 0x0000000000580947 */ /* 0x000fea0003800000 */
[----:B-1----:R-:W1:Y:S01]  /*06f0*/  S2UR UR4, SR_CgaCtaId ;  /* 0x00000000000479c3 */ /* 0x002e620000008800 */
        /* <DEDUP_REMOVED lines=12> */
[----:B-1----:R2:W1:Y:S01]  /*07c0*/  SYNCS.EXCH.64 URZ, [UR4+0x50], UR8 ;  /* 0x0000500804ff75b2 */ /* 0x0024620008000100 */
[----:B------:R2:W1:Y:S01]  /*07d0*/  SYNCS.EXCH.64 URZ, [UR4+0x70], UR6 ;  /* 0x0000700604ff75b2 */ /* 0x0004620008000100 */
[----:B------:R2:W1:Y:S01]  /*07e0*/  SYNCS.EXCH.64 URZ, [UR4+0x58], UR8 ;  /* 0x0000580804ff75b2 */ /* 0x0004620008000100 */
[----:B------:R2:W1:Y:S01]  /*07f0*/  SYNCS.EXCH.64 URZ, [UR4+0x78], UR6 ;  /* 0x0000780604ff75b2 */ /* 0x0004620008000100 */
[----:B------:R2:W1:Y:S01]  /*0800*/  SYNCS.EXCH.64 URZ, [UR4+0x60], UR8 ;  /* 0x0000600804ff75b2 */ /* 0x0004620008000100 */
[----:B------:R2:W1:Y:S01]  /*0810*/  SYNCS.EXCH.64 URZ, [UR4+0x80], UR6 ;  /* 0x0000800604ff75b2 */ /* 0x0004620008000100 */
[----:B------:R2:W1:Y:S01]  /*0820*/  SYNCS.EXCH.64 URZ, [UR4+0x68], UR8 ;  /* 0x0000680804ff75b2 */ /* 0x0004620008000100 */
[----:B------:R2:W1:Y:S02]  /*0830*/  SYNCS.EXCH.64 URZ, [UR4+0x88], UR6 ;  /* 0x0000880604ff75b2 */ /* 0x0004640008000100 */
[----:B--2---:R-:W-:Y:S01]  /*0840*/  NOP ;  /* 0x0000000000007918 */ /* 0x004fe20000000000 */
.L_x_10:
[----:B------:R-:W2:Y:S01]  /*0850*/  SHFL.IDX PT, R2, R90, RZ, 0x1f ;  /* 0x00001fff5a027589 */ /* 0x000ea200000e0000 */
[----:B------:R-:W-:Y:S01]  /*0860*/  NOP ;  /* 0x0000000000007918 */ /* 0x000fe20000000000 */
[----:B--2---:R-:W-:-:S13]  /*0870*/  ISETP.NE.AND P0, PT, R2, 0x3, PT ;  /* 0x000000030200780c */ /* 0x004fda0003f05270 */
[----:B------:R-:W-:Y:S05]  /*0880*/  @P0 BRA `(.L_x_11) ;  /* 0x0000000000300947 */ /* 0x000fea0003800000 */
[----:B-1----:R-:W1:Y:S01]  /*0890*/  S2UR UR4, SR_CgaCtaId ;  /* 0x00000000000479c3 */ /* 0x002e620000008800 */
[----:B------:R-:W-:Y:S01]  /*08a0*/  UMOV UR6, 0x400 ;  /* 0x0000040000067882 */ /* 0x000fe20000000000 */
[----:B------:R-:W-:Y:S01]  /*08b0*/  UMOV UR5, 0x20 ;  /* 0x0000002000057882 */ /* 0x000fe20000000000 */
[----:B------:R-:W-:Y:S01]  /*08c0*/  ELECT P0, URZ, PT ;  /* 0x0000000000ff782f */ /* 0x000fe20003800000 */
[----:B-1----:R-:W-:Y:S02]  /*08d0*/  ULEA UR6, UR4, UR6, 0x18 ;  /* 0x0000000604067291 */ /* 0x002fe4000f8ec0ff */
[----:B------:R-:W-:-:S04]  /*08e0*/  UIADD3 UR4, UPT, UPT, -UR5, 0x100000, URZ ;  /* 0x0010000005047890 */ /* 0x000fc8000fffe1ff */
[----:B------:R-:W-:Y:S02]  /*08f0*/  USHF.L.U32 UR5, UR4, 0xb, URZ ;  /* 0x0000000b04057899 */ /* 0x000fe400080006ff */
[----:B------:R-:W-:Y:S01]  /*0900*/  USHF.L.U32 UR4, UR4, 0x1, URZ ;  /* 0x0000000104047899 */ /* 0x000fe200080006ff */
[----:B------:R-:W1:Y:S11]  /*0910*/  FENCE.VIEW.ASYNC.S ;  /* 0x00000000000073c6 */ /* 0x000e760000000000 */
[----:B-1----:R2:W1:Y:S01]  /*0920*/  SYNCS.EXCH.64 URZ, [UR6+0x90], UR4 ;  /* 0x0000900406ff75b2 */ /* 0x0024620008000100 */
[----:B------:R2:W1:Y:S02]  /*0930*/  SYNCS.EXCH.64 URZ, [UR6+0x98], UR4 ;  /* 0x0000980406ff75b2 */ /* 0x0004640008000100 */
[----:B--2---:R-:W-:Y:S01]  /*0940*/  NOP ;  /* 0x0000000000007918 */ /* 0x004fe20000000000 */
.L_x_11:
[----:B------:R-:W2:Y:S01]  /*0950*/  SHFL.IDX PT, R2, R90, RZ, 0x1f ;  /* 0x00001fff5a027589 */ /* 0x000ea200000e0000 */
[----:B------:R-:W-:Y:S01]  /*0960*/  NOP ;  /* 0x0000000000007918 */ /* 0x000fe20000000000 */
[----:B--2---:R-:W-:-:S13]  /*0970*/  ISETP.NE.AND P0, PT, R2, 0x4, PT ;  /* 0x000000040200780c */ /* 0x004fda0003f05270 */
[----:B------:R-:W-:Y:S05]  /*0980*/  @P0 BRA `(.L_x_12) ;  /* 0x00000000004c0947 */ /* 0x000fea0003800000 */
[----:B-1----:R-:W1:Y:S01]  /*0990*/  S2UR UR6, SR_CgaCtaId ;  /* 0x00000000000679c3 */ /* 0x002e620000008800 */
[----:B------:R-:W-:Y:S01]  /*09a0*/  UMOV UR4, 0x720 ;  /* 0x0000072000047882 */ /* 0x000fe20000000000 */
[----:B------:R-:W-:Y:S01]  /*09b0*/  UMOV UR5, 0x400 ;  /* 0x0000040000057882 */ /* 0x000fe20000000000 */
[----:B------:R-:W-:Y:S01]  /*09c0*/  USEL UR4, UR4, 0x620, UP5 ;  /* 0x0000062004047887 */ /* 0x000fe2000a800000 */
[----:B------:R-:W-:Y:S01]  /*09d0*/  UMOV UR8, 0x1 ;  /* 0x0000000100087882 */ /* 0x000fe20000000000 */
[----:B------:R-:W-:Y:S01]  /*09e0*/  ELECT P0, URZ, PT ;  /* 0x0000000000ff782f */ /* 0x000fe20003800000 */
[----:B------:R-:W-:-:S04]  /*09f0*/  UIADD3 UR8, UPT, UPT, -UR8, 0x100000, URZ ;  /* 0x0010000008087890 */ /* 0x000fc8000fffe1ff */
[----:B------:R-:W-:Y:S02]  /*0a00*/  USHF.L.U32 UR9, UR8, 0xb, URZ ;  /* 0x0000000b08097899 */ /* 0x000fe400080006ff */
[----:B------:R-:W-:Y:S02]  /*0a10*/  USHF.L.U32 UR8, UR8, 0x1, URZ ;  /* 0x0000000108087899 */ /* 0x000fe400080006ff */
[----:B-1----:R-:W-:Y:S02]  /*0a20*/  ULEA UR6, UR6, UR5, 0x18 ;  /* 0x0000000506067291 */ /* 0x002fe4000f8ec0ff */
[----:B------:R-:W-:-:S04]  /*0a30*/  UIADD3 UR4, UPT, UPT, -UR4, 0x100000, URZ ;  /* 0x0010000004047890 */ /* 0x000fc8000fffe1ff */
[----:B------:R-:W-:Y:S02]  /*0a40*/  USHF.L.U32 UR5, UR4, 0xb, URZ ;  /* 0x0000000b04057899 */ /* 0x000fe400080006ff */
[----:B------:R-:W-:Y:S01]  /*0a50*/  USHF.L.U32 UR4, UR4, 0x1, URZ ;  /* 0x0000000104047899 */ /* 0x000fe200080006ff */
[----:B------:R-:W1:Y:S03]  /*0a60*/  FENCE.VIEW.ASYNC.S ;  /* 0x00000000000073c6 */ /* 0x000e660000000000 */
[----:B-1----:R2:W1:Y:S08]  /*0a70*/  SYNCS.EXCH.64 URZ, [UR6+0xa0], UR8 ;  /* 0x0000a00806ff75b2 */ /* 0x0024700008000100 */
[----:B------:R2:W1:Y:S01]  /*0a80*/  SYNCS.EXCH.64 URZ, [UR6+0xb0], UR4 ;  /* 0x0000b00406ff75b2 */ /* 0x0004620008000100 */
[----:B------:R2:W1:Y:S01]  /*0a90*/  SYNCS.EXCH.64 URZ, [UR6+0xa8], UR8 ;  /* 0x0000a80806ff75b2 */ /* 0x0004620008000100 */
[----:B------:R2:W1:Y:S02]  /*0aa0*/  SYNCS.EXCH.64 URZ, [UR6+0xb8], UR4 ;  /* 0x0000b80406ff75b2 */ /* 0x0004640008000100 */
[----:B--2---:R-:W-:Y:S01]  /*0ab0*/  NOP ;  /* 0x0000000000007918 */ /* 0x004fe20000000000 */
.L_x_12:
        /* <DEDUP_REMOVED lines=26> */
.L_x_13:
[----:B------:R-:W2:Y:S01]  /*0c60*/  SHFL.IDX PT, R2, R90, RZ, 0x1f ;  /* 0x00001fff5a027589 */ /* 0x000ea200000e0000 */
[----:B------:R-:W-:Y:S01]  /*0c70*/  NOP ;  /* 0x0000000000007918 */ /* 0x000fe20000000000 */
[----:B--2---:R-:W-:-:S13]  /*0c80*/  ISETP.NE.AND P0, PT, R2, 0x3, PT ;  /* 0x000000030200780c */ /* 0x004fda0003f05270 */
[----:B------:R-:W-:Y:S05]  /*0c90*/  @P0 BRA `(.L_x_14) ;  /* 0x0000000000380947 */ /* 0x000fea0003800000 */
[----:B------:R-:W2:Y:S01]  /*0ca0*/  S2UR UR5, SR_CgaCtaId ;  /* 0x00000000000579c3 */ /* 0x000ea20000008800 */
[----:B-1----:R-:W-:Y:S01]  /*0cb0*/  UMOV UR4, 0x400 ;  /* 0x0000040000047882 */ /* 0x002fe20000000000 */
[----:B------:R-:W-:Y:S01]  /*0cc0*/  UMOV UR6, 0x20 ;  /* 0x0000002000067882 */ /* 0x000fe20000000000 */
[----:B------:R-:W-:Y:S01]  /*0cd0*/  ELECT P0, URZ, PT ;  /* 0x0000000000ff782f */ /* 0x000fe20003800000 */
[----:B------:R-:W-:-:S04]  /*0ce0*/  UIADD3 UR6, UPT, UPT, -UR6, 0x100000, URZ ;  /* 0x0010000006067890 */ /* 0x000fc8000fffe1ff */
[----:B------:R-:W-:Y:S02]  /*0cf0*/  USHF.L.U32 UR7, UR6, 0xb, URZ ;  /* 0x0000000b06077899 */ /* 0x000fe400080006ff */
[----:B------:R-:W-:Y:S02]  /*0d00*/  USHF.L.U32 UR6, UR6, 0x1, URZ ;  /* 0x0000000106067899 */ /* 0x000fe400080006ff */
[----:B--2---:R-:W-:Y:S01]  /*0d10*/  ULEA UR4, UR5, UR4, 0x18 ;  /* 0x0000000405047291 */ /* 0x004fe2000f8ec0ff */
[----:B------:R-:W1:Y:S11]  /*0d20*/  FENCE.VIEW.ASYNC.S ;  /* 0x00000000000073c6 */ /* 0x000e760000000000 */
[----:B-1----:R2:W1:Y:S01]  /*0d30*/  SYNCS.EXCH.64 URZ, [UR4+0x100], UR6 ;  /* 0x0001000604ff75b2 */ /* 0x0024620008000100 */
[----:B------:R2:W1:Y:S01]  /*0d40*/  SYNCS.EXCH.64 URZ, [UR4+0x110], UR6 ;  /* 0x0001100604ff75b2 */ /* 0x0004620008000100 */
[----:B------:R2:W1:Y:S01]  /*0d50*/  SYNCS.EXCH.64 URZ, [UR4+0x108], UR6 ;  /* 0x0001080604ff75b2 */ /* 0x0004620008000100 */
[----:B------:R2:W1:Y:S02]  /*0d60*/  SYNCS.EXCH.64 URZ, [UR4+0x118], UR6 ;  /* 0x0001180604ff75b2 */ /* 0x0004640008000100 */
[----:B--2---:R-:W-:Y:S01]  /*0d70*/  NOP ;  /* 0x0000000000007918 */ /* 0x004fe20000000000 */
.L_x_14:
[----:B------:R-:W2:Y:S01]  /*0d80*/  LDCU UR33, c[0x0][0x36c] ;  /* 0x00006d80ff2177ac */ /* 0x000ea20008000800 */
[----:B------:R-:W-:Y:S01]  /*0d90*/  ISETP.NE.OR P3, PT, R0, 0x2, !P3 ;  /* 0x000000020000780c */ /* 0x000fe20005f65670 */
[----:B------:R-:W-:Y:S01]  /*0da0*/  NOP ;  /* 0x0000000000007918 */ /* 0x000fe20000000000 */
[----:B------:R-:W-:Y:S01]  /*0db0*/  LOP3.LUT R0, R97, 0x1f, RZ, 0xc0, !PT ;  /* 0x0000001f61007812 */ /* 0x000fe200078ec0ff */
[----:B------:R-:W-:Y:S02]  /*0dc0*/  UISETP.NE.AND UP6, UPT, UR17, URZ, UPT ;  /* 0x000000ff1100728c */ /* 0x000fe4000bfc5270 */
[----:B--2---:R-:W-:-:S09]  /*0dd0*/  UISETP.EQ.U32.AND UP0, UPT, UR33, 0x1, UPT ;  /* 0x000000012100788c */ /* 0x004fd2000bf02070 */
[----:B------:R-:W-:Y:S05]  /*0de0*/  BRA.U !UP0, `(.L_x_15) ;  /* 0x0000000108087547 */ /* 0x000fea000b800000 */
[----:B-1-34-:R-:W-:Y:S01]  /*0df0*/  UCGABAR_ARV ;  /* 0x00000000000079c7 */ /* 0x01afe20008000000 */
[----:B------:R-:W-:Y:S05]  /*0e00*/  BRA `(.L_x_16) ;  /* 0x0000000000047947 */ /* 0x000fea0003800000 */
.L_x_15:
[----:B-1-34-:R-:W-:Y:S01]  /*0e10*/  NOP ;  /* 0x0000000000007918 */ /* 0x01afe20000000000 */
.L_x_16:
[----:B------:R-:W1:Y:S01]  /*0e20*/  S2UR UR16, SR_CTAID.X ;  /* 0x00000000001079c3 */ /* 0x000e620000002500 */
[----:B------:R-:W-:-:S05]  /*0e30*/  CS2R.32 R3, SR_CgaSize ;  /* 0x0000000000037805 */ /* 0x000fca0000008a00 */
[----:B------:R-:W-:-:S05]  /*0e40*/  IMAD R3, R3, -0xa0, RZ ;  /* 0xffffff6003037824 */ /* 0x000fca00078e02ff */
[----:B------:R-:W-:-:S14]  /*0e50*/  R2UR UR5, R3 ;  /* 0x00000000030572ca */ /* 0x000fdc00000e0000 */
[----:B------:R-:W2:Y:S01]  /*0e60*/  LDCU UR5, c[0x0][UR5+0x2b0] ;  /* 0x00005600050577ac */ /* 0x000ea20008000800 */
[----:B------:R-:W-:-:S05]  /*0e70*/  CS2R.32 R3, SR_CgaSize ;  /* 0x0000000000037805 */ /* 0x000fca0000008a00 */
[----:B------:R-:W-:-:S05]  /*0e80*/  IMAD R3, R3, -0xa0, RZ ;  /* 0xffffff6003037824 */ /* 0x000fca00078e02ff */
[----:B------:R-:W-:-:S14]  /*0e90*/  R2UR UR4, R3 ;  /* 0x00000000030472ca */ /* 0x000fdc00000e0000 */
[----:B------:R-:W3:Y:S01]  /*0ea0*/  LDCU UR4, c[0x0][UR4+0x2b4] ;  /* 0x00005680040477ac */ /* 0x000ee20008000800 */
[----:B------:R-:W4:Y:S01]  /*0eb0*/  S2UR UR20, SR_CTAID.Y ;  /* 0x00000000001479c3 */ /* 0x000f220000002600 */
[----:B------:R-:W-:-:S05]  /*0ec0*/  CS2R.32 R3, SR_CgaSize ;  /* 0x0000000000037805 */ /* 0x000fca0000008a00 */
[----:B------:R-:W-:-:S05]  /*0ed0*/  IMAD R3, R3, -0xa0, RZ ;  /* 0xffffff6003037824 */ /* 0x000fca00078e02ff */
[----:B------:R-:W-:-:S14]  /*0ee0*/  R2UR UR62, R3 ;  /* 0x00000000033e72ca */ /* 0x000fdc00000e0000 */
[----:B------:R-:W3:Y:S01]  /*0ef0*/  LDCU UR62, c[0x0][UR62+0x2a0] ;  /* 0x000054003e3e77ac */ /* 0x000ee20008000800 */
[----:B------:R-:W-:-:S05]  /*0f00*/  CS2R.32 R3, SR_CgaSize ;  /* 0x0000000000037805 */ /* 0x000fca0000008a00 */
[----:B------:R-:W-:-:S05]  /*0f10*/  IMAD R3, R3, -0xa0, RZ ;  /* 0xffffff6003037824 */ /* 0x000fca00078e02ff */
[----:B------:R-:W-:-:S14]  /*0f20*/  R2UR UR59, R3 ;  /* 0x00000000033b72ca */ /* 0x000fdc00000e0000 */
[----:B------:R-:W3:Y:S01]  /*0f30*/  LDCU UR59, c[0x0][UR59+0x2a4] ;  /* 0x000054803b3b77ac */ /* 0x000ee20008000800 */
[----:B------:R-:W3:Y:S01]  /*0f40*/  S2UR UR6, SR_CgaCtaId ;  /* 0x00000000000679c3 */ /* 0x000ee20000008800 */
[----:B------:R-:W3:Y:S01]  /*0f50*/  LDCU UR21, c[0x0][0xb24] ;  /* 0x00016480ff1577ac */ /* 0x000ee20008000800 */
[----:B------:R-:W3:Y:S01]  /*0f60*/  LDCU UR42, c[0x0][0xb24] ;  /* 0x00016480ff2a77ac */ /* 0x000ee20008000800 */
[----:B-1----:R-:W-:Y:S01]  /*0f70*/  I2FP.F32.U32 R3, UR16 ;  /* 0x0000001000037c45 */ /* 0x002fe20008201000 */
[----:B------:R-:W1:Y:S04]  /*0f80*/  LDCU UR29, c[0x0][0xb30] ;  /* 0x00016600ff1d77ac */ /* 0x000e680008000800 */
[----:B--2---:R-:W-:Y:S01]  /*0f90*/  FMUL R3, R3, UR5 ;  /* 0x0000000503037c20 */ /* 0x004fe20008400000 */
[----:B------:R-:W-:Y:S01]  /*0fa0*/  UMOV UR14, 0x55 ;  /* 0x00000055000e7882 */ /* 0x000fe20000000000 */
[----:B------:R-:W-:Y:S01]  /*0fb0*/  UMOV UR15, 0x3 ;  /* 0x00000003000f7882 */ /* 0x000fe20000000000 */
[----:B----4-:R-:W-:-:S03]  /*0fc0*/  I2FP.F32.U32 R2, UR20 ;  /* 0x0000001400027c45 */ /* 0x010fc60008201000 */
[----:B------:R-:W2:Y:S02]  /*0fd0*/  F2I.U32.TRUNC.NTZ R3, R3 ;  /* 0x0000000300037305 */ /* 0x000ea4000020f000 */
[----:B---3--:R-:W-:Y:S01]  /*0fe0*/  FMUL R2, R2, UR4 ;  /* 0x0000000402027c20 */ /* 0x008fe20008400000 */
[----:B------:R-:W-:Y:S02]  /*0ff0*/  ULOP3.LUT UR50, UR6, 0x1, URZ, 0xc0, !UPT ;  /* 0x0000000106327892 */ /* 0x000fe4000f8ec0ff */
[----:B------:R-:W-:-:S03]  /*1000*/  USHF.R.U32.HI UR32, URZ, 0x1, UR6 ;  /* 0x00000001ff207899 */ /* 0x000fc60008011606 */
[----:B------:R-:W3:Y:S01]  /*1010*/  F2I.U32.TRUNC.NTZ R2, R2 ;  /* 0x0000000200027305 */ /* 0x000ee2000020f000 */
[----:B------:R-:W-:Y:S02]  /*1020*/  USHF.L.U32 UR31, UR6, 0xa, URZ ;  /* 0x0000000a061f7899 */ /* 0x000fe400080006ff */
[----:B------:R-:W-:Y:S02]  /*1030*/  USHF.L.U32 UR30, UR6, 0xe, URZ ;  /* 0x0000000e061e7899 */ /* 0x000fe400080006ff */
[----:B------:R-:W-:Y:S01]  /*1040*/  ULOP3.LUT UR5, UR6, 0x6, URZ, 0xc0, !UPT ;  /* 0x0000000606057892 */ /* 0x000fe2000f8ec0ff */
[----:B--2---:R-:W-:Y:S01]  /*1050*/  R2UR UR4, R3 ;  /* 0x00000000030472ca */ /* 0x004fe200000e0000 */
[----:B------:R-:W-:Y:S02]  /*1060*/  UISETP.GT.U32.AND UP1, UPT, UR50, 0xffff, UPT ;  /* 0x0000ffff3200788c */ /* 0x000fe4000bf24070 */
[----:B------:R-:W-:Y:S02]  /*1070*/  UISETP.GT.U32.AND UP0, UPT, UR5, 0xffff, UPT ;  /* 0x0000ffff0500788c */ /* 0x000fe4000bf04070 */
[----:B------:R-:W-:-:S02]  /*1080*/  USEL UR27, UR50, 0xffff, !UP1 ;  /* 0x0000ffff321b7887 */ /* 0x000fc4000c800000 */
[----:B------:R-:W-:Y:S01]  /*1090*/  USEL UR26, UR5, 0xffff, !UP0 ;  /* 0x0000ffff051a7887 */ /* 0x000fe2000c000000 */
[----:B---3--:R-:W-:Y:S02]  /*10a0*/  R2UR UR6, R2 ;  /* 0x00000000020672ca */ /* 0x008fe400000e0000 */
[----:B------:R-:W-:-:S03]  /*10b0*/  PRMT R2, RZ, 0x7610, R2 ;  /* 0x00007610ff027816 */ /* 0x000fc60000000002 */
[----:B------:R-:W-:-:S04]  /*10c0*/  UIADD3 UR5, UPT, UPT, -UR4, URZ, URZ ;  /* 0x000000ff04057290 */ /* 0x000fc8000fffe1ff */
[----:B------:R-:W-:-:S04]  /*10d0*/  UIMAD UR62, UR62, UR5, UR16 ;  /* 0x000000053e3e72a4 */ /* 0x000fc8000f8e0210 */
[----:B------:R-:W-:-:S04]  /*10e0*/  UIADD3 UR4, UPT, UPT, -UR6, URZ, URZ ;  /* 0x000000ff06047290 */ /* 0x000fc8000fffe1ff */
[----:B------:R-:W-:Y:S01]  /*10f0*/  UIMAD UR59, UR59, UR4, UR20 ;  /* 0x000000043b3b72a4 */ /* 0x000fe2000f8e0214 */
[----:B-1----:R-:W-:Y:S11]  /*1100*/  BRA.U UP6, `(.L_x_17) ;  /* 0x00000001066c7547 */ /* 0x002ff6000b800000 */
[----:B------:R-:W-:Y:S02]  /*1110*/  UISETP.NE.AND UP2, UPT, UR59, 0x2, UPT ;  /* 0x000000023b00788c */ /* 0x000fe4000bf45270 */
[----:B------:R-:W-:Y:S02]  /*1120*/  UISETP.NE.AND UP4, UPT, UR59, URZ, UPT ;  /* 0x000000ff3b00728c */ /* 0x000fe4000bf85270 */
[----:B------:R-:W-:Y:S02]  /*1130*/  UISETP.NE.AND UP0, UPT, UR59, 0x1, UPT ;  /* 0x000000013b00788c */ /* 0x000fe4000bf05270 */
[----:B------:R-:W-:Y:S02]  /*1140*/  USEL UR4, URZ, 0x10, UP2 ;  /* 0x00000010ff047887 */ /* 0x000fe40009000000 */
[----:B------:R-:W-:Y:S02]  /*1150*/  USEL UR12, URZ, 0x20, UP2 ;  /* 0x00000020ff0c7887 */ /* 0x000fe40009000000 */
[----:B------:R-:W-:-:S02]  /*1160*/  UISETP.NE.AND UP3, UPT, UR62, URZ, UPT ;  /* 0x000000ff3e00728c */ /* 0x000fc4000bf65270 */
[----:B------:R-:W-:Y:S02]  /*1170*/  USEL UR5, URZ, 0x4, UP0 ;  /* 0x00000004ff057887 */ /* 0x000fe40008000000 */
[----:B------:R-:W-:Y:S02]  /*1180*/  UISETP.NE.AND UP1, UPT, UR59, 0x3, UPT ;  /* 0x000000033b00788c */ /* 0x000fe4000bf25270 */
[----:B------:R-:W-:Y:S02]  /*1190*/  UISETP.NE.AND UP2, UPT, UR62, URZ, UP4 ;  /* 0x000000ff3e00728c */ /* 0x000fe4000a745270 */
[----:B------:R-:W-:Y:S02]  /*11a0*/  USEL UR11, URZ, 0x8, UP0 ;  /* 0x00000008ff0b7887 */ /* 0x000fe40008000000 */
[----:B------:R-:W-:Y:S02]  /*11b0*/  UISETP.NE.AND UP0, UPT, UR62, 0x1, UPT ;  /* 0x000000013e00788c */ /* 0x000fe4000bf05270 */
[----:B------:R-:W-:-:S02]  /*11c0*/  USEL UR6, URZ, 0x2, UP4 ;  /* 0x00000002ff067887 */ /* 0x000fc4000a000000 */
[----:B------:R-:W-:Y:S02]  /*11d0*/  USEL UR7, URZ, 0x40, UP1 ;  /* 0x00000040ff077887 */ /* 0x000fe40008800000 */
[----:B------:R-:W-:Y:S02]  /*11e0*/  USEL UR10, URZ, 0x1, UP2 ;  /* 0x00000001ff0a7887 */ /* 0x000fe40009000000 */
[----:B------:R-:W-:Y:S02]  /*11f0*/  USEL UR8, UR5, 0x4, UP3 ;  /* 0x0000000405087887 */ /* 0x000fe40009800000 */
[----:B------:R-:W-:Y:S02]  /*1200*/  USEL UR4, UR4, 0x10, UP3 ;  /* 0x0000001004047887 */ /* 0x000fe40009800000 */
[----:B------:R-:W-:Y:S02]  /*1210*/  USEL UR9, UR7, 0x40, UP3 ;  /* 0x0000004007097887 */ /* 0x000fe40009800000 */
[----:B------:R-:W-:-:S02]  /*1220*/  USEL UR5, UR6, 0x2, UP0 ;  /* 0x0000000206057887 */ /* 0x000fc40008000000 */
[----:B------:R-:W-:Y:S02]  /*1230*/  UIADD3 UR4, UPT, UPT, UR4, UR8, UR10 ;  /* 0x0000000804047290 */ /* 0x000fe4000fffe00a */
[----:B------:R-:W-:Y:S02]  /*1240*/  USEL UR13, URZ, 0x80, UP1 ;  /* 0x00000080ff0d7887 */ /* 0x000fe40008800000 */
[----:B------:R-:W-:Y:S02]  /*1250*/  USEL UR7, UR11, 0x8, UP0 ;  /* 0x000000080b077887 */ /* 0x000fe40008000000 */
[----:B------:R-:W-:Y:S02]  /*1260*/  USEL UR6, UR12, 0x20, UP0 ;  /* 0x000000200c067887 */ /* 0x000fe40008000000 */
[----:B------:R-:W-:Y:S02]  /*1270*/  UIADD3 UR4, UPT, UPT, UR5, UR9, UR4 ;  /* 0x0000000905047290 */ /* 0x000fe4000fffe004 */
[----:B------:R-:W-:-:S02]  /*1280*/  USEL UR5, UR13, 0x80, UP0 ;  /* 0x000000800d057887 */ /* 0x000fc40008000000 */
[----:B------:R-:W-:-:S04]  /*1290*/  UIADD3 UR4, UPT, UPT, UR6, UR7, UR4 ;  /* 0x0000000706047290 */ /* 0x000fc8000fffe004 */
[----:B------:R-:W-:-:S06]  /*12a0*/  UIADD3 UR4, UPT, UPT, UR4, UR5, URZ ;  /* 0x0000000504047290 */ /* 0x000fcc000fffe0ff */
[----:B------:R-:W-:-:S07]  /*12b0*/  MOV R2, UR4 ;  /* 0x0000000400027c02 */ /* 0x000fce0008000f00 */
.L_x_17:
[----:B------:R-:W1:Y:S01]  /*12c0*/  S2UR UR36, SR_CTAID.Z ;  /* 0x00000000002479c3 */ /* 0x000e620000002700 */
[----:B------:R-:W-:Y:S02]  /*12d0*/  UISETP.GE.AND UP0, UPT, UR21, 0x1, UPT ;  /* 0x000000011500788c */ /* 0x000fe4000bf06270 */
[----:B------:R-:W-:Y:S02]  /*12e0*/  ULOP3.LUT UR27, UR27, 0xffff, URZ, 0xc0, !UPT ;  /* 0x0000ffff1b1b7892 */ /* 0x000fe4000f8ec0ff */
[----:B------:R-:W-:Y:S02]  /*12f0*/  ULOP3.LUT UR26, UR26, 0xffff, URZ, 0xc0, !UPT ;  /* 0x0000ffff1a1a7892 */ /* 0x000fe4000f8ec0ff */
[----:B------:R-:W-:Y:S02]  /*1300*/  UISETP.NE.AND UP3, UPT, UR17, 0x2, UPT ;  /* 0x000000021100788c */ /* 0x000fe4000bf65270 */
[----:B------:R-:W-:Y:S02]  /*1310*/  ULOP3.LUT UR31, UR31, 0x1800, URZ, 0xc0, !UPT ;  /* 0x000018001f1f7892 */ /* 0x000fe4000f8ec0ff */
[----:B------:R-:W-:-:S02]  /*1320*/  ULOP3.LUT UR30, UR30, 0x4000, URZ, 0xc0, !UPT ;  /* 0x000040001e1e7892 */ /* 0x000fc4000f8ec0ff */
[----:B------:R-:W-:Y:S02]  /*1330*/  USHF.L.U32 UR27, UR14, UR27, URZ ;  /* 0x0000001b0e1b7299 */ /* 0x000fe400080006ff */
[----:B------:R-:W-:Y:S01]  /*1340*/  USHF.L.U32 UR26, UR15, UR26, URZ ;  /* 0x0000001a0f1a7299 */ /* 0x000fe200080006ff */
[----:B------:R-:W-:Y:S11]  /*1350*/  BRA.U !UP0, `(.L_x_18) ;  /* 0x0000000108d47547 */ /* 0x000ff6000b800000 */
[----:B------:R-:W2:Y:S01]  /*1360*/  LDCU.128 UR12, c[0x0][0xb10] ;  /* 0x00016200ff0c77ac */ /* 0x000ea20008000c00 */
[----:B------:R-:W3:Y:S01]  /*1370*/  LDCU UR6, c[0x0][0x370] ;  /* 0x00006e00ff0677ac */ /* 0x000ee20008000800 */
[----:B------:R-:W4:Y:S01]  /*1380*/  LDCU UR5, c[0x0][0x374] ;  /* 0x00006e80ff0577ac */ /* 0x000f220008000800 */
[----:B------:R-:W1:Y:S01]  /*1390*/  LDCU UR28, c[0x0][0xb0c] ;  /* 0x00016180ff1c77ac */ /* 0x000e620008000800 */
[----:B------:R-:W1:Y:S01]  /*13a0*/  LDCU UR7, c[0x0][0xb20] ;  /* 0x00016400ff0777ac */ /* 0x000e620008000800 */
[----:B------:R-:W1:Y:S01]  /*13b0*/  LDCU.64 UR8, c[0x0][0xb28] ;  /* 0x00016500ff0877ac */ /* 0x000e620008000a00 */
[----:B--2---:R-:W-:Y:S02]  /*13c0*/  UISETP.NE.AND UP0, UPT, UR14, 0x1, UPT ;  /* 0x000000010e00788c */ /* 0x004fe4000bf05270 */
[----:B----4-:R-:W-:Y:S02]  /*13d0*/  UIMAD.WIDE.U32 UR10, UR5, UR15, URZ ;  /* 0x0000000f050a72a5 */ /* 0x010fe4000f8e00ff */
[----:B---3--:R-:W-:-:S02]  /*13e0*/  UIMAD.WIDE.U32 UR22, UR6, UR12, URZ ;  /* 0x0000000c061672a5 */ /* 0x008fc4000f8e00ff */
[----:B-1----:R-:W-:Y:S02]  /*13f0*/  UISETP.NE.AND UP1, UPT, UR28, 0x1, UPT ;  /* 0x000000011c00788c */ /* 0x002fe4000bf25270 */
[----:B------:R-:W-:Y:S01]  /*1400*/  UISETP.NE.AND UP2, UPT, UR21, 0x1, UPT ;  /* 0x000000011500788c */ /* 0x000fe2000bf45270 */
[----:B------:R-:W-:Y:S02]  /*1410*/  UMOV UR10, UR11 ;  /* 0x0000000b000a7c82 */ /* 0x000fe40008000000 */
[----:B------:R-:W-:Y:S01]  /*1420*/  UMOV UR22, UR23 ;  /* 0x0000001700167c82 */ /* 0x000fe20008000000 */
[----:B------:R-:W-:Y:S02]  /*1430*/  @UP0 USHF.R.U32.HI UR5, URZ, UR7, UR10 ;  /* 0x00000007ff050299 */ /* 0x000fe4000801160a */
[----:B------:R-:W-:Y:S02]  /*1440*/  UIMAD.WIDE.U32 UR24, UR20, UR15, URZ ;  /* 0x0000000f141872a5 */ /* 0x000fe4000f8e00ff */
[----:B------:R-:W-:-:S02]  /*1450*/  UIMAD.WIDE.U32 UR10, UR5, UR8, URZ ;  /* 0x00000008050a72a5 */ /* 0x000fc4000f8e00ff */
[----:B------:R-:W-:Y:S02]  /*1460*/  @UP1 USHF.R.U32.HI UR6, URZ, UR13, UR22 ;  /* 0x0000000dff061299 */ /* 0x000fe40008011616 */
[----:B------:R-:W-:Y:S02]  /*1470*/  UIMAD.WIDE.U32 UR18, UR16, UR12, URZ ;  /* 0x0000000c101272a5 */ /* 0x000fe4000f8e00ff */
[----:B------:R-:W-:Y:S01]  /*1480*/  UIMAD.WIDE.U32 UR22, UR6, UR8, URZ ;  /* 0x00000008061672a5 */ /* 0x000fe2000f8e00ff */
[----:B------:R-:W-:Y:S01]  /*1490*/  UMOV UR4, UR25 ;  /* 0x0000001900047c82 */ /* 0x000fe20008000000 */
[----:B------:R-:W-:Y:S01]  /*14a0*/  UMOV UR10, UR11 ;  /* 0x0000000b000a7c82 */ /* 0x000fe20008000000 */
[----:B------:R-:W-:Y:S02]  /*14b0*/  USHF.R.U32.HI UR4, URZ, UR7, UR4 ;  /* 0x00000007ff047299 */ /* 0x000fe40008011604 */
[----:B------:R-:W-:Y:S02]  /*14c0*/  @UP2 USHF.R.U32.HI UR5, URZ, UR9, UR10 ;  /* 0x00000009ff052299 */ /* 0x000fe4000801160a */
[----:B------:R-:W-:Y:S01]  /*14d0*/  UMOV UR7, UR23 ;  /* 0x0000001700077c82 */ /* 0x000fe20008000000 */
[----:B------:R-:W-:Y:S01]  /*14e0*/  UMOV UR18, UR19 ;  /* 0x0000001300127c82 */ /* 0x000fe20008000000 */
[----:B------:R-:W-:-:S02]  /*14f0*/  @UP2 USHF.R.U32.HI UR6, URZ, UR9, UR7 ;  /* 0x00000009ff062299 */ /* 0x000fc40008011607 */
[----:B------:R-:W-:Y:S02]  /*1500*/  USHF.R.U32.HI UR13, URZ, UR13, UR18 ;  /* 0x0000000dff0d7299 */ /* 0x000fe40008011612 */
[----:B------:R-:W-:Y:S02]  /*1510*/  USEL UR4, UR20, UR4, !UP0 ;  /* 0x0000000414047287 */ /* 0x000fe4000c000000 */
[----:B------:R-:W-:Y:S02]  /*1520*/  UIMAD UR7, UR5, UR21, URZ ;  /* 0x00000015050772a4 */ /* 0x000fe4000f8e02ff */
[----:B------:R-:W-:Y:S02]  /*1530*/  USEL UR5, UR16, UR13, !UP1 ;  /* 0x0000000d10057287 */ /* 0x000fe4000c800000 */
[----:B------:R-:W-:Y:S02]  /*1540*/  UIMAD UR12, UR6, UR21, URZ ;  /* 0x00000015060c72a4 */ /* 0x000fe4000f8e02ff */
[----:B------:R-:W-:-:S02]  /*1550*/  UISETP.GE.AND UP0, UPT, UR4, UR7, UPT ;  /* 0x000000070400728c */ /* 0x000fc4000bf06270 */
[----:B------:R-:W-:Y:S02]  /*1560*/  UIMAD.WIDE.U32 UR10, UR4, UR8, URZ ;  /* 0x00000008040a72a5 */ /* 0x000fe4000f8e00ff */
[----:B------:R-:W-:Y:S02]  /*1570*/  UISETP.GE.OR UP0, UPT, UR5, UR12, UP0 ;  /* 0x0000000c0500728c */ /* 0x000fe40008706670 */
[----:B------:R-:W-:Y:S02]  /*1580*/  UIMAD.WIDE.U32 UR12, UR5, UR8, URZ ;  /* 0x00000008050c72a5 */ /* 0x000fe4000f8e00ff */
[----:B------:R-:W-:Y:S01]  /*1590*/  UIADD3 UR10, UPT, UPT, -UR4, URZ, URZ ;  /* 0x000000ff040a7290 */ /* 0x000fe2000fffe1ff */
[----:B------:R-:W-:Y:S01]  /*15a0*/  UMOV UR8, UR11 ;  /* 0x0000000b00087c82 */ /* 0x000fe20008000000 */
[----:B------:R-:W-:Y:S02]  /*15b0*/  UIADD3 UR11, UPT, UPT, -UR5, URZ, URZ ;  /* 0x000000ff050b7290 */ /* 0x000fe4000fffe1ff */
[----:B------:R-:W-:-:S03]  /*15c0*/  USHF.R.U32.HI UR8, URZ, UR9, UR8 ;  /* 0x00000009ff087299 */ /* 0x000fc60008011608 */
[----:B------:R-:W-:Y:S01]  /*15d0*/  @!UP0 UMOV UR7, UR13 ;  /* 0x0000000d00078c82 */ /* 0x000fe20008000000 */
[----:B------:R-:W-:Y:S02]  /*15e0*/  UIMAD UR20, UR14, UR10, UR20 ;  /* 0x0000000a0e1472a4 */ /* 0x000fe4000f8e0214 */
[----:B------:R-:W-:Y:S02]  /*15f0*/  USEL UR8, UR4, UR8, !UP2 ;  /* 0x0000000804087287 */ /* 0x000fe4000d000000 */
[----:B------:R-:W-:Y:S02]  /*1600*/  @!UP0 USHF.R.U32.HI UR7, URZ, UR9, UR7 ;  /* 0x00000009ff078299 */ /* 0x000fe40008011607 */
[----:B------:R-:W-:Y:S02]  /*1610*/  UIADD3 UR9, UPT, UPT, -UR8, URZ, URZ ;  /* 0x000000ff08097290 */ /* 0x000fe4000fffe1ff */
[----:B------:R-:W-:Y:S02]  /*1620*/  @!UP0 USEL UR7, UR5, UR7, !UP2 ;  /* 0x0000000705078287 */ /* 0x000fe4000d000000 */
[----:B------:R-:W-:-:S02]  /*1630*/  UIMAD UR9, UR21, UR9, UR4 ;  /* 0x00000009150972a4 */ /* 0x000fc4000f8e0204 */
[----:B------:R-:W-:Y:S02]  /*1640*/  @!UP0 UIADD3 UR8, UPT, UPT, UR8, -UR7, URZ ;  /* 0x8000000708088290 */ /* 0x000fe4000fffe0ff */
[----:B------:R-:W-:Y:S02]  /*1650*/  @!UP0 UIMAD UR6, UR9, UR6, UR7 ;  /* 0x00000006090682a4 */ /* 0x000fe4000f8e0207 */
[----:B------:R-:W-:Y:S02]  /*1660*/  @!UP0 UIMAD UR4, UR8, UR21, UR5 ;  /* 0x00000015080482a4 */ /* 0x000fe4000f8e0205 */
[----:B------:R-:W-:Y:S02]  /*1670*/  UIMAD UR16, UR28, UR11, UR16 ;  /* 0x0000000b1c1072a4 */ /* 0x000fe4000f8e0210 */
[----:B------:R-:W-:Y:S01]  /*1680*/  UIMAD UR20, UR4, UR14, UR20 ;  /* 0x0000000e041472a4 */ /* 0x000fe2000f8e0214 */
[----:B------:R-:W-:Y:S02]  /*1690*/  @!UP0 UMOV UR5, UR6 ;  /* 0x0000000600058c82 */ /* 0x000fe40008000000 */
[----:B------:R-:W-:-:S12]  /*16a0*/  UIMAD UR16, UR5, UR28, UR16 ;  /* 0x0000001c051072a4 */ /* 0x000fd8000f8e0210 */
.L_x_18:
[----:B------:R-:W-:-:S09]  /*16b0*/  UISETP.NE.AND UP0, UPT, UR29, 0x1, UPT ;  /* 0x000000011d00788c */ /* 0x000fd2000bf05270 */
[----:B------:R-:W-:Y:S05]  /*16c0*/  BRA.U UP0, `(.L_x_19) ;  /* 0x0000000100447547 */ /* 0x000fea000b800000 */
[----:B------:R-:W2:Y:S01]  /*16d0*/  LDCU.128 UR8, c[0x0][0xb10] ;  /* 0x00016200ff0877ac */ /* 0x000ea20008000c00 */
[----:B------:R-:W3:Y:S01]  /*16e0*/  LDCU UR12, c[0x0][0xb0c] ;  /* 0x00016180ff0c77ac */ /* 0x000ee20008000800 */
[----:B------:R-:W4:Y:S01]  /*16f0*/  LDCU UR13, c[0x0][0xb20] ;  /* 0x00016400ff0d77ac */ /* 0x000f220008000800 */
[----:B--2---:R-:W-:Y:S02]  /*1700*/  UIMAD.WIDE.U32 UR6, UR16, UR8, URZ ;  /* 0x00000008100672a5 */ /* 0x004fe4000f8e00ff */
[----:B------:R-:W-:Y:S02]  /*1710*/  UIMAD.WIDE.U32 UR4, UR20, UR11, URZ ;  /* 0x0000000b140472a5 */ /* 0x000fe4000f8e00ff */
[----:B---3--:R-:W-:Y:S02]  /*1720*/  UISETP.NE.AND UP1, UPT, UR12, 0x1, UPT ;  /* 0x000000010c00788c */ /* 0x008fe4000bf25270 */
[----:B------:R-:W-:Y:S01]  /*1730*/  UISETP.NE.AND UP0, UPT, UR10, 0x1, UPT ;  /* 0x000000010a00788c */ /* 0x000fe2000bf05270 */
[----:B------:R-:W-:-:S02]  /*1740*/  UMOV UR6, UR7 ;  /* 0x0000000700067c82 */ /* 0x000fc40008000000 */
[----:B------:R-:W-:Y:S01]  /*1750*/  UMOV UR4, UR5 ;  /* 0x0000000500047c82 */ /* 0x000fe20008000000 */
[----:B------:R-:W-:Y:S02]  /*1760*/  USHF.R.U32.HI UR6, URZ, UR9, UR6 ;  /* 0x00000009ff067299 */ /* 0x000fe40008011606 */
[----:B----4-:R-:W-:Y:S02]  /*1770*/  USHF.R.U32.HI UR4, URZ, UR13, UR4 ;  /* 0x0000000dff047299 */ /* 0x010fe40008011604 */
[----:B------:R-:W-:Y:S02]  /*1780*/  USEL UR5, UR16, UR6, !UP1 ;  /* 0x0000000610057287 */ /* 0x000fe4000c800000 */
[----:B------:R-:W-:-:S04]  /*1790*/  USEL UR4, UR20, UR4, !UP0 ;  /* 0x0000000414047287 */ /* 0x000fc8000c000000 */
[----:B------:R-:W-:Y:S02]  /*17a0*/  UIADD3 UR6, UPT, UPT, UR5, -UR4, URZ ;  /* 0x8000000405067290 */ /* 0x000fe4000fffe0ff */
[----:B------:R-:W-:Y:S02]  /*17b0*/  UIADD3 UR4, UPT, UPT, -UR5, UR4, URZ ;  /* 0x0000000405047290 */ /* 0x000fe4000fffe1ff */
[----:B------:R-:W-:Y:S02]  /*17c0*/  UIMAD UR20, UR6, UR10, UR20 ;  /* 0x0000000a061472a4 */ /* 0x000fe4000f8e0214 */
[----:B------:R-:W-:-:S12]  /*17d0*/  UIMAD UR16, UR4, UR12, UR16 ;  /* 0x0000000c041072a4 */ /* 0x000fd8000f8e0210 */
.L_x_19:
[----:B------:R-:W-:-:S09]  /*17e0*/  UISETP.EQ.U32.AND UP0, UPT, UR33, 0x1, UPT ;  /* 0x000000012100788c */ /* 0x000fd2000bf02070 */
[----:B------:R-:W-:Y:S05]  /*17f0*/  BRA.U !UP0, `(.L_x_20) ;  /* 0x00000001080c7547 */ /* 0x000fea000b800000 */
[----:B------:R-:W-:Y:S01]  /*1800*/  UCGABAR_WAIT ;  /* 0x0000000000007dc7 */ /* 0x000fe20008000000 */
[----:B------:R-:W-:Y:S01]  /*1810*/  CCTL.IVALL ;  /* 0x00000000ff00798f */ /* 0x000fe20002000000 */
[----:B------:R-:W-:Y:S05]  /*1820*/  BRA `(.L_x_21) ;  /* 0x0000000000047947 */ /* 0x000fea0003800000 */
.L_x_20:
[----:B------:R-:W-:Y:S06]  /*1830*/  BAR.SYNC.DEFER_BLOCKING 0x0 ;  /* 0x0000000000007b1d */ /* 0x000fec0000010000 */
.L_x_21:
[----:B------:R-:W-:Y:S05]  /*1840*/  BRA.U UP3, `(.L_x_22) ;  /* 0x0000001103e87547 */ /* 0x000fea000b800000 */
[----:B------:R-:W2:Y:S01]  /*1850*/  LDCU UR7, c[0x0][0x38c] ;  /* 0x00007180ff0777ac */ /* 0x000ea20008000800 */
[----:B------:R-:W3:Y:S01]  /*1860*/  S2UR UR8, SR_CgaCtaId ;  /* 0x00000000000879c3 */ /* 0x000ee20000008800 */
[----:B------:R-:W-:Y:S01]  /*1870*/  PLOP3.LUT P1, PT, PT, PT, UP5, 0x80, 0x8 ;  /* 0x000000000008781c */ /* 0x000fe20003f2f058 */
[----:B------:R-:W-:Y:S01]  /*1880*/  IMAD.MOV.U32 R12, RZ, RZ, 0x1 ;  /* 0x00000001ff0c7424 */ /* 0x000fe200078e00ff */
[----:B------:R-:W-:Y:S01]  /*1890*/  UMOV UR21, 0x400 ;  /* 0x0000040000157882 */ /* 0x000fe20000000000 */
[----:B------:R-:W-:Y:S01]  /*18a0*/  USHF.L.U32 UR5, UR32, 0x4, URZ ;  /* 0x0000000420057899 */ /* 0x000fe200080006ff */
[----:B------:R-:W-:Y:S01]  /*18b0*/  ISETP.EQ.OR P2, PT, R0, RZ, P3 ;  /* 0x000000ff0000720c */ /* 0x000fe20001f42670 */
[----:B------:R-:W-:Y:S01]  /*18c0*/  UISETP.NE.AND UP1, UPT, UR17, URZ, UPT ;  /* 0x000000ff1100728c */ /* 0x000fe2000bf25270 */
[----:B------:R-:W-:Y:S02]  /*18d0*/  PLOP3.LUT P1, PT, P1, PT, PT, 0x8, 0x80 ;  /* 0x000000000080781c */ /* 0x000fe40000f2e170 */
[----:B------:R-:W-:Y:S01]  /*18e0*/  CS2R R10, SRZ ;  /* 0x00000000000a7805 */ /* 0x000fe2000001ff00 */
[----:B------:R-:W-:Y:S01]  /*18f0*/  IMAD.MOV.U32 R9, RZ, RZ, RZ ;  /* 0x000000ffff097224 */ /* 0x000fe200078e00ff */
[----:B------:R-:W4:Y:S01]  /*1900*/  LDCU UR43, c[0x0][0x370] ;  /* 0x00006e00ff2b77ac */ /* 0x000f220008000800 */
[----:B------:R-:W-:Y:S01]  /*1910*/  IMAD.MOV.U32 R8, RZ, RZ, 0x1 ;  /* 0x00000001ff087424 */ /* 0x000fe200078e00ff */
[----:B------:R-:W1:Y:S01]  /*1920*/  LDCU.64 UR28, c[0x0][0x348] ;  /* 0x00006900ff1c77ac */ /* 0x000e620008000a00 */
[----:B--2---:R-:W-:-:S02]  /*1930*/  UIADD3 UR6, UPT, UPT, UR7, 0x7f, URZ ;  /* 0x0000007f07067890 */ /* 0x004fc4000fffe0ff */
[----:B------:R-:W-:Y:S02]  /*1940*/  UIADD3 UR49, UPT, UPT, UR7, 0xfe, URZ ;  /* 0x000000fe07317890 */ /* 0x000fe4000fffe0ff */
[----:B------:R-:W-:Y:S02]  /*1950*/  USHF.R.S32.HI UR4, URZ, 0x1f, UR6 ;  /* 0x0000001fff047899 */ /* 0x000fe40008011406 */
[----:B---3--:R-:W-:Y:S02]  /*1960*/  ULEA UR21, UR8, UR21, 0x18 ;  /* 0x0000001508157291 */ /* 0x008fe4000f8ec0ff */
[----:B------:R-:W-:Y:S02]  /*1970*/  ULEA.HI UR4, UR4, UR6, URZ, 0x7 ;  /* 0x0000000604047291 */ /* 0x000fe4000f8f38ff */
[----:B------:R-:W-:Y:S02]  /*1980*/  UIADD3 UR6, UPT, UPT, UR7, -0x1, URZ ;  /* 0xffffffff07067890 */ /* 0x000fe4000fffe0ff */
[----:B------:R-:W-:-:S02]  /*1990*/  USHF.R.S32.HI UR45, URZ, 0x7, UR4 ;  /* 0x00000007ff2d7899 */ /* 0x000fc40008011404 */
[----:B------:R-:W-:Y:S02]  /*19a0*/  UISETP.GE.U32.AND UP2, UPT, UR6, -0xff, UPT ;  /* 0xffffff010600788c */ /* 0x000fe4000bf46070 */
[----:B------:R-:W-:Y:S01]  /*19b0*/  UISETP.LT.U32.AND UP0, UPT, UR45, 0x5, UPT ;  /* 0x000000052d00788c */ /* 0x000fe2000bf01070 */
[----:B------:R-:W2:Y:S03]  /*19c0*/  LDCU UR41, c[0x0][0x374] ;  /* 0x00006e80ff2977ac */ /* 0x000ea60008000800 */
[----:B------:R-:W-:Y:S02]  /*19d0*/  USEL UR44, UR45, 0x5, UP0 ;  /* 0x000000052d2c7887 */ /* 0x000fe40008000000 */
[----:B------:R-:W-:Y:S02]  /*19e0*/  ULOP3.LUT UR46, UR5, 0x30, URZ, 0xe2, !UPT ;  /* 0x00000030052e7892 */ /* 0x000fe4000f8ee2ff */
[----:B------:R-:W-:-:S02]  /*19f0*/  UIADD3 UR24, UPT, UPT, UR44, -0x1, URZ ;  /* 0xffffffff2c187890 */ /* 0x000fc4000fffe0ff */
[----:B------:R-:W-:Y:S02]  /*1a00*/  @UP2 UIADD3 UR24, UPT, UPT, UR44, URZ, URZ ;  /* 0x000000ff2c182290 */ /* 0x000fe4000fffe0ff */
[----:B------:R-:W-:Y:S02]  /*1a10*/  USEL UR25, UR48, 0x2, UP1 ;  /* 0x0000000230197887 */ /* 0x000fe40008800000 */
[----:B------:R-:W-:Y:S02]  /*1a20*/  UIADD3 UR38, UPT, UPT, UR21, 0x6400, UR31 ;  /* 0x0000640015267890 */ /* 0x000fe4000fffe01f */
[----:B------:R-:W-:Y:S02]  /*1a30*/  UIADD3 UR37, UPT, UPT, UR21, 0x10400, UR30 ;  /* 0x0001040015257890 */ /* 0x000fe4000fffe01e */
[----:B------:R-:W-:Y:S02]  /*1a40*/  UIADD3 UR47, UPT, UPT, UR45, -UR44, URZ ;  /* 0x8000002c2d2f7290 */ /* 0x000fe4000fffe0ff */
[----:B------:R-:W-:Y:S01]  /*1a50*/  UIADD3 UR24, UPT, UPT, UR24, 0x1, URZ ;  /* 0x0000000118187890 */ /* 0x000fe2000fffe0ff */
[----:B-12-4-:R-:W-:-:S11]  /*1a60*/  UMOV UR7, URZ ;  /* 0x000000ff00077c82 */ /* 0x016fd60008000000 */
.L_x_42:
[----:B-1----:R-:W1:Y:S02]  /*1a70*/  S2UR UR4, SR_CgaCtaId ;  /* 0x00000000000479c3 */ /* 0x002e640000008800 */
[----:B-1----:R-:W-:-:S09]  /*1a80*/  UISETP.NE.AND UP0, UPT, UR4, URZ, UPT ;  /* 0x000000ff0400728c */ /* 0x002fd2000bf05270 */
[----:B------:R-:W-:Y:S05]  /*1a90*/  BRA.U UP0, `(.L_x_23) ;  /* 0x0000000100287547 */ /* 0x000fea000b800000 */
[----:B------:R-:W-:Y:S02]  /*1aa0*/  LEA R0, R9, UR21, 0x3 ;  /* 0x0000001509007c11 */ /* 0x000fe4000f8e18ff */
[----:B------:R-:W-:-:S04]  /*1ab0*/  SHF.L.U32 R3, R8, 0x1f, RZ ;  /* 0x0000001f08037819 */ /* 0x000fc800000006ff */
[----:B------:R-:W1:Y:S02]  /*1ac0*/  SYNCS.PHASECHK.TRANS64.TRYWAIT P0, [R0+URZ+0x110], R3 ;  /* 0x00011003000075a7 */ /* 0x000e6400080011ff */
[----:B-1----:R-:W-:Y:S05]  /*1ad0*/  @!P0 BRA `(.L_x_24) ;  /* 0x0000007c00988947 */ /* 0x002fea0003800000 */
.L_x_133:
[----:B------:R2:W-:Y:S01]  /*1ae0*/  SYNCS.ARRIVE.TRANS64.A1T0 RZ, [R0+URZ+0x100], RZ ;  /* 0x000100ff00ff79a7 */ /* 0x0005e200081000ff */
[----:B------:R-:W-:-:S05]  /*1af0*/  VIADD R9, R9, 0x1 ;  /* 0x0000000109097836 */ /* 0x000fca0000000000 */
[----:B------:R-:W-:-:S04]  /*1b00*/  ISETP.NE.AND P0, PT, R9, 0x2, PT ;  /* 0x000000020900780c */ /* 0x000fc80003f05270 */
[----:B-1----:R-:W-:Y:S02]  /*1b10*/  SEL R3, RZ, 0x1, P0 ;  /* 0x00000001ff037807 */ /* 0x002fe40000000000 */
[----:B------:R-:W-:Y:S02]  /*1b20*/  SEL R9, R9, RZ, P0 ;  /* 0x000000ff09097207 */ /* 0x000fe40000000000 */
[----:B------:R-:W-:-:S07]  /*1b30*/  LOP3.LUT R8, R8, R3, RZ, 0x3c, !PT ;  /* 0x0000000308087212 */ /* 0x000fce00078e3cff */
.L_x_23:
[----:B------:R-:W-:Y:S01]  /*1b40*/  ULEA UR4, UR7, UR21, 0x3 ;  /* 0x0000001507047291 */ /* 0x000fe2000f8e18ff */
[----:B--2---:R-:W-:Y:S01]  /*1b50*/  SHF.L.U32 R0, R12, 0x1f, RZ ;  /* 0x0000001f0c007819 */ /* 0x004fe200000006ff */
[----:B------:R-:W-:Y:S02]  /*1b60*/  UISETP.GE.U32.AND UP0, UPT, UR49, 0xff, UPT ;  /* 0x000000ff3100788c */ /* 0x000fe4000bf06070 */
[----:B------:R-:W-:Y:S02]  /*1b70*/  ULEA UR11, UR20, UR50, 0x1 ;  /* 0x00000032140b7291 */ /* 0x000fe4000f8e08ff */
[----:B------:R-:W-:Y:S02]  /*1b80*/  ULEA UR35, UR16, UR46, 0x6 ;  /* 0x0000002e10237291 */ /* 0x000fe4000f8e30ff */
[----:B------:R-:W-:Y:S01]  /*1b90*/  USHF.L.U32 UR11, UR11, 0x7, URZ ;  /* 0x000000070b0b7899 */ /* 0x000fe200080006ff */
[----:B------:R1:W2:Y:S01]  /*1ba0*/  SYNCS.PHASECHK.TRANS64.TRYWAIT P0, [UR4+0x28], R0 ;  /* 0x00002800ff0075a7 */ /* 0x0002a20008001104 */
[----:B------:R-:W-:Y:S01]  /*1bb0*/  UMOV UR6, URZ ;  /* 0x000000ff00067c82 */ /* 0x000fe20008000000 */
[----:B------:R-:W-:Y:S09]  /*1bc0*/  BRA.U !UP0, `(.L_x_25) ;  /* 0x0000000108c07547 */ /* 0x000ff2000b800000 */
[----:B------:R-:W-:Y:S01]  /*1bd0*/  UMOV UR13, URZ ;  /* 0x000000ff000d7c82 */ /* 0x000fe20008000000 */
[----:B------:R-:W-:-:S05]  /*1be0*/  UMOV UR4, UR7 ;  /* 0x0000000700047c82 */ /* 0x000fca0008000000 */
.L_x_31:
[----:B------:R-:W-:Y:S01]  /*1bf0*/  ULEA UR33, UR4, UR21, 0x3 ;  /* 0x0000001504217291 */ /* 0x000fe2000f8e18ff */
[----:B--2---:R-:W-:Y:S01]  /*1c00*/  @!P3 MOV R2, 0xa000 ;  /* 0x0000a0000002b802 */ /* 0x004fe20000000f00 */
[----:B--2-4-:R-:W-:Y:S10]  /*1c10*/  @P0 BRA `(.L_x_26) ;  /* 0x00000000000c0947 */ /* 0x014ff40003800000 */
[----:B------:R-:W-:-:S04]  /*1c20*/  SHF.L.U32 R3, R12, 0x1f, RZ ;  /* 0x0000001f0c037819 */ /* 0x000fc800000006ff */
[----:B------:R-:W2:Y:S02]  /*1c30*/  SYNCS.PHASECHK.TRANS64.TRYWAIT P0, [UR33+0x28], R3 ;  /* 0x00002803ff0075a7 */ /* 0x000ea40008001121 */
[----:B--2---:R-:W-:Y:S05]  /*1c40*/  @!P0 BRA `(.L_x_27) ;  /* 0x0000007c00508947 */ /* 0x004fea0003800000 */
.L_x_26:
[----:B------:R2:W-:Y:S01]  /*1c50*/  @!P3 SYNCS.ARRIVE.TRANS64 RZ, [UR33], R2 ;  /* 0x00000002ffffb9a7 */ /* 0x0005e20008000021 */
[----:B------:R-:W-:-:S04]  /*1c60*/  ULOP3.LUT UR5, UR25, 0x2, URZ, 0xfc, !UPT ;  /* 0x0000000219057892 */ /* 0x000fc8000f8efcff */
[----:B------:R-:W-:-:S09]  /*1c70*/  UISETP.NE.AND UP0, UPT, UR5, 0x2, UPT ;  /* 0x000000020500788c */ /* 0x000fd2000bf05270 */
[----:B------:R-:W-:Y:S05]  /*1c80*/  BRA.U UP0, `(.L_x_28) ;  /* 0x0000000100047547 */ /* 0x000fea000b800000 */
[----:B------:R-:W-:Y:S05]  /*1c90*/  BPT.TRAP 0x1 ;  /* 0x000000040000795c */ /* 0x000fea0000300000 */
.L_x_28:
[----:B------:R-:W-:Y:S04]  /*1ca0*/  BSSY.RECONVERGENT B0, `(.L_x_29) ;  /* 0x0000003000007945 */ /* 0x000fe80003800200 */
[----:B------:R-:W-:Y:S05]  /*1cb0*/  @P2 BRA `(.L_x_30) ;  /* 0x0000000000042947 */ /* 0x000fea0003800000 */
[----:B------:R-:W-:Y:S05]  /*1cc0*/  BPT.TRAP 0x1 ;  /* 0x000000040000795c */ /* 0x000fea0000300000 */
.L_x_30:
[----:B------:R-:W-:Y:S05]  /*1cd0*/  BSYNC.RECONVERGENT B0 ;  /* 0x0000000000007941 */ /* 0x000fea0003800200 */
.L_x_29:
[----:B------:R-:W-:Y:S02]  /*1ce0*/  UIADD3 UR5, UPT, UPT, UR4, 0x1, URZ ;  /* 0x0000000104057890 */ /* 0x000fe4000fffe0ff */
[----:B------:R-:W-:Y:S02]  /*1cf0*/  ULEA UR32, UR4, UR31, 0xd ;  /* 0x0000001f04207291 */ /* 0x000fe4000f8e68ff */
[----:B------:R-:W-:Y:S02]  /*1d00*/  UISETP.NE.AND UP0, UPT, UR5, 0x5, UPT ;  /* 0x000000050500788c */ /* 0x000fe4000bf05270 */
[----:B------:R-:W-:Y:S02]  /*1d10*/  ULEA UR8, UR4, UR30, 0xf ;  /* 0x0000001e04087291 */ /* 0x000fe4000f8e78ff */
[----:B------:R-:W-:Y:S02]  /*1d20*/  USEL UR6, URZ, 0x1, UP0 ;  /* 0x00000001ff067887 */ /* 0x000fe40008000000 */
[----:B------:R-:W-:-:S02]  /*1d30*/  USEL UR7, UR5, URZ, UP0 ;  /* 0x000000ff05077287 */ /* 0x000fc40008000000 */
[----:B------:R-:W-:Y:S02]  /*1d40*/  UIADD3 UR4, UP0, UPT, UR28, 0x180, URZ ;  /* 0x000001801c047890 */ /* 0x000fe4000ff1e0ff */
[----:B------:R-:W-:Y:S01]  /*1d50*/  ULEA UR5, UR7, UR21, 0x3 ;  /* 0x0000001507057291 */ /* 0x000fe2000f8e18ff */
[----:B------:R-:W-:Y:S01]  /*1d60*/  LOP3.LUT R12, R12, UR6, RZ, 0x3c, !PT ;  /* 0x000000060c0c7c12 */ /* 0x000fe2000f8e3cff */
[----:B------:R-:W-:Y:S02]  /*1d70*/  USHF.L.U32 UR34, UR13, 0x7, URZ ;  /* 0x000000070d227899 */ /* 0x000fe400080006ff */
[----:B------:R-:W-:Y:S01]  /*1d80*/  UIADD3 UR13, UPT, UPT, UR13, 0x1, URZ ;  /* 0x000000010d0d7890 */ /* 0x000fe2000fffe0ff */
[----:B-1----:R-:W-:Y:S01]  /*1d90*/  SHF.L.U32 R0, R12, 0x1f, RZ ;  /* 0x0000001f0c007819 */ /* 0x002fe200000006ff */
[----:B------:R-:W-:Y:S02]  /*1da0*/  UIADD3 UR14, UP1, UPT, UR28, 0x80, URZ ;  /* 0x000000801c0e7890 */ /* 0x000fe4000ff3e0ff */
[----:B------:R-:W-:Y:S01]  /*1db0*/  UIADD3 UR32, UPT, UPT, UR21, 0x6400, UR32 ;  /* 0x0000640015207890 */ /* 0x000fe2000fffe020 */
[----:B------:R3:W4:Y:S01]  /*1dc0*/  SYNCS.PHASECHK.TRANS64.TRYWAIT P0, [UR5+0x28], R0 ;  /* 0x00002800ff0075a7 */ /* 0x0007220008001105 */
[----:B------:R-:W-:-:S02]  /*1dd0*/  UIADD3.X UR5, UPT, UPT, URZ, UR29, URZ, UP0, !UPT ;  /* 0x0000001dff057290 */ /* 0x000fc400087fe4ff */
[----:B------:R-:W-:Y:S02]  /*1de0*/  UISETP.NE.AND UP0, UPT, UR13, UR24, UPT ;  /* 0x000000180d00728c */ /* 0x000fe4000bf05270 */
[----:B------:R-:W-:Y:S02]  /*1df0*/  UIADD3.X UR15, UPT, UPT, URZ, UR29, URZ, UP1, !UPT ;  /* 0x0000001dff0f7290 */ /* 0x000fe40008ffe4ff */
[----:B------:R-:W-:Y:S02]  /*1e00*/  UPRMT UR16, URZ, 0x5410, UR27 ;  /* 0x00005410ff107896 */ /* 0x000fe4000800001b */
[----:B------:R-:W-:Y:S02]  /*1e10*/  UIADD3 UR8, UPT, UPT, UR21, 0x10400, UR8 ;  /* 0x0001040015087890 */ /* 0x000fe4000fffe008 */
[----:B------:R-:W-:Y:S01]  /*1e20*/  UPRMT UR6, URZ, 0x5410, UR26 ;  /* 0x00005410ff067896 */ /* 0x000fe2000800001a */
[----:B------:R-:W-:Y:S01]  /*1e30*/  UMOV UR18, 0x0 ;  /* 0x0000000000127882 */ /* 0x000fe20000000000 */
[----:B------:R-:W-:Y:S01]  /*1e40*/  UMOV UR19, 0x10000000 ;  /* 0x1000000000137882 */ /* 0x000fe20000000000 */
[----:B------:R-:W-:Y:S01]  /*1e50*/  UMOV UR12, UR36 ;  /* 0x00000024000c7c82 */ /* 0x000fe20008000000 */
[----:B------:R-:W-:Y:S01]  /*1e60*/  UMOV UR9, UR33 ;  /* 0x0000002100097c82 */ /* 0x000fe20008000000 */
[----:B------:R-:W-:Y:S01]  /*1e70*/  UMOV UR10, UR34 ;  /* 0x00000022000a7c82 */ /* 0x000fe20008000000 */
[----:B------:R-:W-:Y:S03]  /*1e80*/  UTMALDG.3D.MULTICAST [UR32], [UR14], UR16, desc[UR18] ;  /* 0x000012200e0073b4 */ /* 0x000fe60008011810 */
[----:B------:R1:W-:Y:S02]  /*1e90*/  UTMALDG.3D.MULTICAST [UR8], [UR4], UR6, desc[UR18] ;  /* 0x00001208040073b4 */ /* 0x0003e40008011806 */
[----:B-1----:R-:W-:Y:S01]  /*1ea0*/  UMOV UR6, UR24 ;  /* 0x0000001800067c82 */ /* 0x002fe20008000000 */
[----:B------:R-:W-:Y:S01]  /*1eb0*/  UMOV UR4, UR7 ;  /* 0x0000000700047c82 */ /* 0x000fe20008000000 */
[----:B---3--:R-:W-:Y:S05]  /*1ec0*/  BRA.U UP0, `(.L_x_31) ;  /* 0xfffffffd00487547 */ /* 0x008fea000b83ffff */
.L_x_25:
[----:B------:R-:W-:Y:S01]  /*1ed0*/  ULEA UR4, UR7, UR21, 0x3 ;  /* 0x0000001507047291 */ /* 0x000fe2000f8e18ff */
[----:B-1----:R-:W-:Y:S01]  /*1ee0*/  SHF.L.U32 R0, R12, 0x1f, RZ ;  /* 0x0000001f0c007819 */ /* 0x002fe200000006ff */
[----:B------:R-:W-:Y:S01]  /*1ef0*/  @!P1 SYNCS.ARRIVE.TRANS64.A1T0 RZ, [UR21+0x98], RZ ;  /* 0x000098ffffff99a7 */ /* 0x000fe20008100015 */
[----:B------:R-:W-:-:S06]  /*1f00*/  UISETP.GT.AND UP0, UPT, UR45, UR44, UPT ;  /* 0x0000002c2d00728c */ /* 0x000fcc000bf04270 */
[----:B--2-4-:R1:W2:Y:S03]  /*1f10*/  SYNCS.PHASECHK.TRANS64.TRYWAIT P0, [UR4+0x28], R0 ;  /* 0x00002800ff0075a7 */ /* 0x0142a60008001104 */
[----:B------:R-:W-:Y:S05]  /*1f20*/  BRA.U !UP0, `(.L_x_32) ;  /* 0x0000000108bc7547 */ /* 0x000fea000b800000 */
[----:B------:R-:W-:Y:S01]  /*1f30*/  UIADD3 UR13, UPT, UPT, UR47, UR6, URZ ;  /* 0x000000062f0d7290 */ /* 0x000fe2000fffe0ff */
[----:B------:R-:W-:-:S11]  /*1f40*/  UMOV UR4, UR7 ;  /* 0x0000000700047c82 */ /* 0x000fd60008000000 */
.L_x_38:
[----:B------:R-:W-:Y:S01]  /*1f50*/  ULEA UR17, UR4, UR21, 0x3 ;  /* 0x0000001504117291 */ /* 0x000fe2000f8e18ff */
[----:B--2---:R-:W-:Y:S01]  /*1f60*/  @!P3 MOV R2, 0xa000 ;  /* 0x0000a0000002b802 */ /* 0x004fe20000000f00 */
[----:B--2-4-:R-:W-:Y:S10]  /*1f70*/  @P0 BRA `(.L_x_33) ;  /* 0x00000000000c0947 */ /* 0x014ff40003800000 */
[----:B------:R-:W-:-:S04]  /*1f80*/  SHF.L.U32 R3, R12, 0x1f, RZ ;  /* 0x0000001f0c037819 */ /* 0x000fc800000006ff */
[----:B------:R-:W2:Y:S02]  /*1f90*/  SYNCS.PHASECHK.TRANS64.TRYWAIT P0, [UR17+0x28], R3 ;  /* 0x00002803ff0075a7 */ /* 0x000ea40008001111 */
[----:B--2---:R-:W-:Y:S05]  /*1fa0*/  @!P0 BRA `(.L_x_34) ;  /* 0x0000007800908947 */ /* 0x004fea0003800000 */
.L_x_33:
[----:B------:R2:W-:Y:S01]  /*1fb0*/  @!P3 SYNCS.ARRIVE.TRANS64 RZ, [UR17], R2 ;  /* 0x00000002ffffb9a7 */ /* 0x0005e20008000011 */
[----:B------:R-:W-:-:S04]  /*1fc0*/  ULOP3.LUT UR5, UR25, 0x2, URZ, 0xfc, !UPT ;  /* 0x0000000219057892 */ /* 0x000fc8000f8efcff */
[----:B------:R-:W-:-:S09]  /*1fd0*/  UISETP.NE.AND UP0, UPT, UR5, 0x2, UPT ;  /* 0x000000020500788c */ /* 0x000fd2000bf05270 */
[----:B------:R-:W-:Y:S05]  /*1fe0*/  BRA.U UP0, `(.L_x_35) ;  /* 0x0000000100047547 */ /* 0x000fea000b800000 */
[----:B------:R-:W-:Y:S05]  /*1ff0*/  BPT.TRAP 0x1 ;  /* 0x000000040000795c */ /* 0x000fea0000300000 */
.L_x_35:
[----:B------:R-:W-:Y:S04]  /*2000*/  BSSY.RECONVERGENT B0, `(.L_x_36) ;  /* 0x0000003000007945 */ /* 0x000fe80003800200 */
[----:B------:R-:W-:Y:S05]  /*2010*/  @P2 BRA `(.L_x_37) ;  /* 0x0000000000042947 */ /* 0x000fea0003800000 */
[----:B------:R-:W-:Y:S05]  /*2020*/  BPT.TRAP 0x1 ;  /* 0x000000040000795c */ /* 0x000fea0000300000 */
.L_x_37:
[----:B------:R-:W-:Y:S05]  /*2030*/  BSYNC.RECONVERGENT B0 ;  /* 0x0000000000007941 */ /* 0x000fea0003800200 */
.L_x_36:
[----:B------:R-:W-:Y:S02]  /*2040*/  UIADD3 UR5, UPT, UPT, UR4, 0x1, URZ ;  /* 0x0000000104057890 */ /* 0x000fe4000fffe0ff */
[----:B------:R-:W-:Y:S02]  /*2050*/  UIADD3 UR14, UP1, UPT, UR28, 0x80, URZ ;  /* 0x000000801c0e7890 */ /* 0x000fe4000ff3e0ff */
[----:B------:R-:W-:Y:S02]  /*2060*/  UISETP.NE.AND UP0, UPT, UR5, 0x5, UPT ;  /* 0x000000050500788c */ /* 0x000fe4000bf05270 */
[----:B------:R-:W-:Y:S02]  /*2070*/  ULEA UR16, UR4, UR38, 0xd ;  /* 0x0000002604107291 */ /* 0x000fe4000f8e68ff */
[----:B------:R-:W-:Y:S02]  /*2080*/  USEL UR8, URZ, 0x1, UP0 ;  /* 0x00000001ff087887 */ /* 0x000fe40008000000 */
[----:B------:R-:W-:-:S02]  /*2090*/  USEL UR7, UR5, URZ, UP0 ;  /* 0x000000ff05077287 */ /* 0x000fc40008000000 */
[----:B------:R-:W-:Y:S02]  /*20a0*/  UIADD3 UR22, UP0, UPT, UR28, 0x180, URZ ;  /* 0x000001801c167890 */ /* 0x000fe4000ff1e0ff */
[----:B------:R-:W-:Y:S01]  /*20b0*/  ULEA UR5, UR7, UR21, 0x3 ;  /* 0x0000001507057291 */ /* 0x000fe2000f8e18ff */
[----:B------:R-:W-:Y:S01]  /*20c0*/  LOP3.LUT R12, R12, UR8, RZ, 0x3c, !PT ;  /* 0x000000080c0c7c12 */ /* 0x000fe2000f8e3cff */
[----:B------:R-:W-:Y:S02]  /*20d0*/  ULEA UR8, UR4, UR37, 0xf ;  /* 0x0000002504087291 */ /* 0x000fe4000f8e78ff */
[----:B------:R-:W-:Y:S01]  /*20e0*/  USHF.L.U32 UR18, UR6, 0x7, URZ ;  /* 0x0000000706127899 */ /* 0x000fe200080006ff */
[----:B-1----:R-:W-:Y:S01]  /*20f0*/  SHF.L.U32 R0, R12, 0x1f, RZ ;  /* 0x0000001f0c007819 */ /* 0x002fe200000006ff */
[----:B------:R-:W-:Y:S02]  /*2100*/  UPRMT UR4, URZ, 0x5410, UR27 ;  /* 0x00005410ff047896 */ /* 0x000fe4000800001b */
[----:B------:R-:W-:Y:S01]  /*2110*/  UIADD3.X UR15, UPT, UPT, URZ, UR29, URZ, UP1, !UPT ;  /* 0x0000001dff0f7290 */ /* 0x000fe20008ffe4ff */
[----:B------:R3:W4:Y:S01]  /*2120*/  SYNCS.PHASECHK.TRANS64.TRYWAIT P0, [UR5+0x28], R0 ;  /* 0x00002800ff0075a7 */ /* 0x0007220008001105 */
[----:B------:R-:W-:-:S02]  /*2130*/  UPRMT UR5, URZ, 0x5410, UR26 ;  /* 0x00005410ff057896 */ /* 0x000fc4000800001a */
[----:B------:R-:W-:Y:S01]  /*2140*/  UIADD3.X UR23, UPT, UPT, URZ, UR29, URZ, UP0, !UPT ;  /* 0x0000001dff177290 */ /* 0x000fe200087fe4ff */
[----:B------:R-:W-:Y:S01]  /*2150*/  UMOV UR32, 0x0 ;  /* 0x0000000000207882 */ /* 0x000fe20000000000 */
[----:B------:R-:W-:Y:S01]  /*2160*/  UMOV UR33, 0x10000000 ;  /* 0x1000000000217882 */ /* 0x000fe20000000000 */
[----:B------:R-:W-:Y:S01]  /*2170*/  UMOV UR19, UR35 ;  /* 0x0000002300137c82 */ /* 0x000fe20008000000 */
[----:B------:R-:W-:Y:S01]  /*2180*/  UMOV UR20, UR36 ;  /* 0x0000002400147c82 */ /* 0x000fe20008000000 */
[----:B------:R-:W-:Y:S01]  /*2190*/  UMOV UR12, UR36 ;  /* 0x00000024000c7c82 */ /* 0x000fe20008000000 */
[----:B------:R-:W-:Y:S01]  /*21a0*/  UMOV UR9, UR17 ;  /* 0x0000001100097c82 */ /* 0x000fe20008000000 */
[----:B------:R-:W-:Y:S01]  /*21b0*/  UMOV UR10, UR18 ;  /* 0x00000012000a7c82 */ /* 0x000fe20008000000 */
[----:B------:R1:W-:Y:S01]  /*21c0*/  UTMALDG.3D.MULTICAST [UR16], [UR14], UR4, desc[UR32] ;  /* 0x000020100e0073b4 */ /* 0x0003e20008011804 */
[----:B------:R-:W-:-:S04]  /*21d0*/  UIADD3 UR6, UPT, UPT, UR6, 0x1, URZ ;  /* 0x0000000106067890 */ /* 0x000fc8000fffe0ff */
[----:B------:R-:W-:Y:S01]  /*21e0*/  UISETP.NE.AND UP0, UPT, UR6, UR13, UPT ;  /* 0x0000000d0600728c */ /* 0x000fe2000bf05270 */
[----:B------:R3:W-:Y:S01]  /*21f0*/  UTMALDG.3D.MULTICAST [UR8], [UR22], UR5, desc[UR32] ;  /* 0x00002008160073b4 */ /* 0x0007e20008011805 */
[----:B-1----:R-:W-:-:S07]  /*2200*/  UMOV UR4, UR7 ;  /* 0x0000000700047c82 */ /* 0x002fce0008000000 */
[----:B---3--:R-:W-:Y:S05]  /*2210*/  BRA.U UP0, `(.L_x_38) ;  /* 0xfffffffd004c7547 */ /* 0x008fea000b83ffff */
.L_x_32:
[C---:B------:R-:W-:Y:S01]  /*2220*/  LEA R3, R11.reuse, UR21, 0x3 ;  /* 0x000000150b037c11 */ /* 0x040fe2000f8e18ff */
[----:B------:R-:W-:Y:S01]  /*2230*/  NOP ;  /* 0x0000000000007918 */ /* 0x000fe20000000000 */
[----:B-1----:R-:W-:Y:S02]  /*2240*/  SHF.L.U32 R0, R10, 0x1f, RZ ;  /* 0x0000001f0a007819 */ /* 0x002fe400000006ff */
[----:B------:R-:W-:Y:S02]  /*2250*/  LEA R5, R11, UR21, 0x4 ;  /* 0x000000150b057c11 */ /* 0x000fe4000f8e20ff */
[----:B--2-4-:R-:W1:Y:S02]  /*2260*/  SYNCS.PHASECHK.TRANS64.TRYWAIT P0, [R3+URZ+0xa0], R0 ;  /* 0x0000a000030075a7 */ /* 0x014e6400080011ff */
[----:B-1----:R-:W-:Y:S05]  /*2270*/  @!P0 BRA `(.L_x_39) ;  /* 0x0000007400f48947 */ /* 0x002fea0003800000 */
.L_x_136:
[----:B------:R-:W2:Y:S01]  /*2280*/  LDS.128 R4, [R5+0x130] ;  /* 0x0001300005047984 */ /* 0x000ea20000000c00 */
[----:B------:R-:W-:Y:S01]  /*2290*/  UISETP.GE.AND UP0, UPT, UR42, 0x1, UPT ;  /* 0x000000012a00788c */ /* 0x000fe2000bf06270 */
[----:B------:R-:W-:Y:S01]  /*22a0*/  @!PT LDS RZ, [RZ] ;  /* 0x00000000fffff984 */ /* 0x000fe20000000800 */
[----:B------:R-:W-:Y:S01]  /*22b0*/  @!PT LDS RZ, [RZ] ;  /* 0x00000000fffff984 */ /* 0x000fe20000000800 */
[----:B------:R-:W-:Y:S01]  /*22c0*/  @!PT LDS RZ, [RZ] ;  /* 0x00000000fffff984 */ /* 0x000fe20000000800 */
[----:B------:R-:W-:Y:S01]  /*22d0*/  @!PT LDS RZ, [RZ] ;  /* 0x00000000fffff984 */ /* 0x000fe20000000800 */
[----:B------:R3:W-:Y:S06]  /*22e0*/  MEMBAR.ALL.CTA ;  /* 0x0000000000007992 */ /* 0x0007ec0000008000 */
[----:B---3--:R-:W3:Y:S01]  /*22f0*/  FENCE.VIEW.ASYNC.S ;  /* 0x00000000000073c6 */ /* 0x008ee20000000000 */
[----:B--2---:R-:W-:-:S13]  /*2300*/  LOP3.LUT P0, RZ, R6, 0x1, RZ, 0xc0, !PT ;  /* 0x0000000106ff7812 */ /* 0x004fda000780c0ff */
[----:B---3--:R-:W-:Y:S01]  /*2310*/  VOTEU.ANY UP1, P0 ;  /* 0x0000000000ff7886 */ /* 0x008fe20000020100 */
[----:B------:R-:W-:-:S13]  /*2320*/  PLOP3.LUT P0, PT, PT, PT, UP1, 0x80, 0x8 ;  /* 0x000000000008781c */ /* 0x000fda0003f0f018 */
[----:B-1----:R-:W-:Y:S02]  /*2330*/  @P0 LOP3.LUT R0, R5, 0xffff, RZ, 0xc0, !PT ;  /* 0x0000ffff05000812 */ /* 0x002fe400078ec0ff */
[----:B------:R-:W-:Y:S02]  /*2340*/  @P0 MOV R2, R4 ;  /* 0x0000000400020202 */ /* 0x000fe40000000f00 */
[----:B------:R-:W-:Y:S01]  /*2350*/  @P0 R2UR UR5, R0 ;  /* 0x00000000000502ca */ /* 0x000fe200000e0000 */
[----:B------:R-:W-:Y:S01]  /*2360*/  VIADD R0, R3, 0xb0 ;  /* 0x000000b003007836 */ /* 0x000fe20000000000 */
[----:B------:R-:W-:Y:S02]  /*2370*/  @P0 SHF.R.U32.HI R4, RZ, 0x10, R5 ;  /* 0x00000010ff040819 */ /* 0x000fe40000011605 */
[----:B------:R-:W-:Y:S02]  /*2380*/  @P0 R2UR UR6, R2 ;  /* 0x00000000020602ca */ /* 0x000fe400000e0000 */
[----:B------:R-:W-:-:S02]  /*2390*/  PRMT R0, RZ, 0x654, R0 ;  /* 0x00000654ff007816 */ /* 0x000fc40000000000 */
[----:B------:R-:W-:Y:S02]  /*23a0*/  @P0 R2UR UR4, R4 ;  /* 0x00000000040402ca */ /* 0x000fe400000e0000 */
[----:B------:R1:W-:Y:S03]  /*23b0*/  SYNCS.ARRIVE.TRANS64.RED.A1T0 RZ, [R0+URZ], RZ ;  /* 0x000000ff00ff79a7 */ /* 0x0003e600081004ff */
[----:B------:R-:W-:-:S04]  /*23c0*/  @UP1 UMOV UR39, UR5 ;  /* 0x0000000500271c82 */ /* 0x000fc80008000000 */
[----:B------:R-:W-:-:S04]  /*23d0*/  @UP1 UMOV UR40, UR6 ;  /* 0x0000000600281c82 */ /* 0x000fc80008000000 */
[----:B------:R-:W-:Y:S01]  /*23e0*/  @UP1 UMOV UR36, UR4 ;  /* 0x0000000400241c82 */ /* 0x000fe20008000000 */
[----:B------:R-:W-:Y:S05]  /*23f0*/  BRA.U !UP0, `(.L_x_40) ;  /* 0x0000000108d47547 */ /* 0x000fea000b800000 */
[----:B------:R-:W2:Y:S01]  /*2400*/  LDCU.128 UR12, c[0x0][0xb10] ;  /* 0x00016200ff0c77ac */ /* 0x000ea20008000c00 */
[----:B------:R-:W3:Y:S01]  /*2410*/  LDCU UR22, c[0x0][0xb20] ;  /* 0x00016400ff1677ac */ /* 0x000ee20008000800 */
[----:B------:R-:W4:Y:S01]  /*2420*/  LDCU UR20, c[0x0][0xb0c] ;  /* 0x00016180ff1477ac */ /* 0x000f220008000800 */
[----:B------:R-:W1:Y:S01]  /*2430*/  LDCU.64 UR8, c[0x0][0xb28] ;  /* 0x00016500ff0877ac */ /* 0x000e620008000a00 */
[----:B------:R-:W-:Y:S02]  /*2440*/  UISETP.NE.AND UP3, UPT, UR42, 0x1, UPT ;  /* 0x000000012a00788c */ /* 0x000fe4000bf65270 */
[----:B--2---:R-:W-:Y:S02]  /*2450*/  UIMAD.WIDE.U32 UR10, UR41, UR15, URZ ;  /* 0x0000000f290a72a5 */ /* 0x004fe4000f8e00ff */
[----:B------:R-:W-:Y:S02]  /*2460*/  UIMAD.WIDE.U32 UR4, UR43, UR12, URZ ;  /* 0x0000000c2b0472a5 */ /* 0x000fe4000f8e00ff */
[----:B------:R-:W-:-:S02]  /*2470*/  UISETP.NE.AND UP0, UPT, UR14, 0x1, UPT ;  /* 0x000000010e00788c */ /* 0x000fc4000bf05270 */
[----:B------:R-:W-:Y:S01]  /*2480*/  UIMAD.WIDE.U32 UR18, UR39, UR15, URZ ;  /* 0x0000000f271272a5 */ /* 0x000fe2000f8e00ff */
[----:B------:R-:W-:Y:S02]  /*2490*/  UMOV UR10, UR11 ;  /* 0x0000000b000a7c82 */ /* 0x000fe40008000000 */
[----:B------:R-:W-:Y:S01]  /*24a0*/  UMOV UR4, UR5 ;  /* 0x0000000500047c82 */ /* 0x000fe20008000000 */
[----:B---3--:R-:W-:Y:S02]  /*24b0*/  USHF.R.U32.HI UR10, URZ, UR22, UR10 ;  /* 0x00000016ff0a7299 */ /* 0x008fe4000801160a */
[----:B----4-:R-:W-:Y:S02]  /*24c0*/  UISETP.NE.AND UP2, UPT, UR20, 0x1, UPT ;  /* 0x000000011400788c */ /* 0x010fe4000bf45270 */
[----:B------:R-:W-:Y:S02]  /*24d0*/  USHF.R.U32.HI UR4, URZ, UR13, UR4 ;  /* 0x0000000dff047299 */ /* 0x000fe40008011604 */
[----:B------:R-:W-:-:S02]  /*24e0*/  USEL UR5, UR41, UR10, !UP0 ;  /* 0x0000000a29057287 */ /* 0x000fc4000c000000 */
[----:B------:R-:W-:Y:S02]  /*24f0*/  USEL UR6, UR43, UR4, !UP2 ;  /* 0x000000042b067287 */ /* 0x000fe4000d000000 */
[----:B-1----:R-:W-:Y:S01]  /*2500*/  UIMAD.WIDE.U32 UR10, UR5, UR8, URZ ;  /* 0x00000008050a72a5 */ /* 0x002fe2000f8e00ff */
[----:B------:R-:W-:Y:S01]  /*2510*/  UMOV UR4, UR19 ;  /* 0x0000001300047c82 */ /* 0x000fe20008000000 */
[----:B------:R-:W-:Y:S02]  /*2520*/  UIMAD.WIDE.U32 UR16, UR40, UR12, URZ ;  /* 0x0000000c281072a5 */ /* 0x000fe4000f8e00ff */
[----:B------:R-:W-:-:S03]  /*2530*/  UIMAD.WIDE.U32 UR18, UR6, UR8, URZ ;  /* 0x00000008061272a5 */ /* 0x000fc6000f8e00ff */
[----:B------:R-:W-:Y:S01]  /*2540*/  UMOV UR10, UR11 ;  /* 0x0000000b000a7c82 */ /* 0x000fe20008000000 */
[----:B------:R-:W-:Y:S02]  /*2550*/  USHF.R.U32.HI UR4, URZ, UR22, UR4 ;  /* 0x00000016ff047299 */ /* 0x000fe40008011604 */
[----:B------:R-:W-:Y:S01]  /*2560*/  @UP3 USHF.R.U32.HI UR5, URZ, UR9, UR10 ;  /* 0x00000009ff053299 */ /* 0x000fe2000801160a */
[----:B------:R-:W-:Y:S01]  /*2570*/  UMOV UR16, UR17 ;  /* 0x0000001100107c82 */ /* 0x000fe20008000000 */
[----:B------:R-:W-:Y:S01]  /*2580*/  UMOV UR18, UR19 ;  /* 0x0000001300127c82 */ /* 0x000fe20008000000 */
[----:B------:R-:W-:Y:S02]  /*2590*/  USHF.R.U32.HI UR13, URZ, UR13, UR16 ;  /* 0x0000000dff0d7299 */ /* 0x000fe40008011610 */
[----:B------:R-:W-:Y:S02]  /*25a0*/  USEL UR4, UR39, UR4, !UP0 ;  /* 0x0000000427047287 */ /* 0x000fe4000c000000 */
[----:B------:R-:W-:-:S02]  /*25b0*/  @UP3 USHF.R.U32.HI UR6, URZ, UR9, UR18 ;  /* 0x00000009ff063299 */ /* 0x000fc40008011612 */
[----:B------:R-:W-:Y:S02]  /*25c0*/  UIMAD UR10, UR42, UR5, URZ ;  /* 0x000000052a0a72a4 */ /* 0x000fe4000f8e02ff */
[----:B------:R-:W-:Y:S02]  /*25d0*/  USEL UR5, UR40, UR13, !UP2 ;  /* 0x0000000d28057287 */ /* 0x000fe4000d000000 */
[----:B------:R-:W-:Y:S02]  /*25e0*/  UIMAD UR12, UR42, UR6, URZ ;  /* 0x000000062a0c72a4 */ /* 0x000fe4000f8e02ff */
[----:B------:R-:W-:Y:S02]  /*25f0*/  UISETP.GE.AND UP0, UPT, UR4, UR10, UPT ;  /* 0x0000000a0400728c */ /* 0x000fe4000bf06270 */
[----:B------:R-:W-:Y:S02]  /*2600*/  UIMAD.WIDE.U32 UR10, UR4, UR8, URZ ;  /* 0x00000008040a72a5 */ /* 0x000fe4000f8e00ff */
[----:B------:R-:W-:-:S02]  /*2610*/  UISETP.GE.OR UP0, UPT, UR5, UR12, UP0 ;  /* 0x0000000c0500728c */ /* 0x000fc40008706670 */
        /* <DEDUP_REMOVED lines=19> */
.L_x_40:
[----:B------:R-:W2:Y:S02]  /*2750*/  LDCU UR4, c[0x0][0xb30] ;  /* 0x00016600ff0477ac */ /* 0x000ea40008000800 */
[----:B--2---:R-:W-:-:S09]  /*2760*/  UISETP.NE.AND UP0, UPT, UR4, 0x1, UPT ;  /* 0x000000010400788c */ /* 0x004fd2000bf05270 */
        /* <DEDUP_REMOVED lines=18> */
.L_x_41:
[----:B------:R-:W-:Y:S01]  /*2890*/  VIADD R11, R11, 0x1 ;  /* 0x000000010b0b7836 */ /* 0x000fe20000000000 */
[----:B------:R-:W-:Y:S01]  /*28a0*/  PLOP3.LUT P1, PT, PT, PT, PT, 0x80, 0x8 ;  /* 0x000000000008781c */ /* 0x000fe20003f2f070 */
[----:B------:R-:W-:Y:S02]  /*28b0*/  UIADD3 UR16, UPT, UPT, UR40, UR62, URZ ;  /* 0x0000003e28107290 */ /* 0x000fe4000fffe0ff */
[----:B------:R-:W-:Y:S01]  /*28c0*/  UIADD3 UR20, UPT, UPT, UR39, UR59, URZ ;  /* 0x0000003b27147290 */ /* 0x000fe2000fffe0ff */
[----:B------:R-:W-:-:S04]  /*28d0*/  ISETP.NE.AND P0, PT, R11, 0x2, PT ;  /* 0x000000020b00780c */ /* 0x000fc80003f05270 */
[----:B------:R-:W-:Y:S02]  /*28e0*/  SEL R3, RZ, 0x1, P0 ;  /* 0x00000001ff037807 */ /* 0x000fe40000000000 */
[----:B------:R-:W-:Y:S02]  /*28f0*/  SEL R11, R11, RZ, P0 ;  /* 0x000000ff0b0b7207 */ /* 0x000fe40000000000 */
[----:B------:R-:W-:Y:S01]  /*2900*/  LOP3.LUT R10, R10, R3, RZ, 0x3c, !PT ;  /* 0x000000030a0a7212 */ /* 0x000fe200078e3cff */
[----:B------:R-:W-:Y:S06]  /*2910*/  BRA.U UP1, `(.L_x_42) ;  /* 0xfffffff101547547 */ /* 0x000fec000b83ffff */
[----:B------:R-:W-:Y:S01]  /*2920*/  UIADD3 UR21, UPT, UPT, UR21, 0x28, URZ ;  /* 0x0000002815157890 */ /* 0x000fe2000fffe0ff */
[----:B------:R-:W-:-:S03]  /*2930*/  SHF.L.U32 R3, R12, 0x1f, RZ ;  /* 0x0000001f0c037819 */ /* 0x000fc600000006ff */
[----:B------:R-:W-:-:S09]  /*2940*/  ULEA UR4, UR7, UR21, 0x3 ;  /* 0x0000001507047291 */ /* 0x000fd2000f8e18ff */
[----:B------:R-:W2:Y:S02]  /*2950*/  SYNCS.PHASECHK.TRANS64.TRYWAIT P0, [UR4], R3 ;  /* 0x00000003ff0075a7 */ /* 0x000ea40008001104 */
[----:B--2---:R-:W-:Y:S05]  /*2960*/  @!P0 BRA `(.L_x_43) ;  /* 0x00000070004c8947 */ /* 0x004fea0003800000 */
.L_x_138:
[----:B------:R-:W-:-:S04]  /*2970*/  UIADD3 UR4, UPT, UPT, UR7, 0x1, URZ ;  /* 0x0000000107047890 */ /* 0x000fc8000fffe0ff */
[----:B------:R-:W-:-:S04]  /*2980*/  UISETP.NE.AND UP0, UPT, UR4, 0x5, UPT ;  /* 0x000000050400788c */ /* 0x000fc8000bf05270 */
[----:B------:R-:W-:Y:S02]  /*2990*/  USEL UR6, URZ, 0x1, UP0 ;  /* 0x00000001ff067887 */ /* 0x000fe40008000000 */
[----:B------:R-:W-:-:S04]  /*29a0*/  USEL UR4, UR4, URZ, UP0 ;  /* 0x000000ff04047287 */ /* 0x000fc80008000000 */
[----:B------:R-:W-:Y:S01]  /*29b0*/  ULEA UR5, UR4, UR21, 0x3 ;  /* 0x0000001504057291 */ /* 0x000fe2000f8e18ff */
[----:B------:R-:W-:-:S04]  /*29c0*/  LOP3.LUT R2, R12, UR6, RZ, 0x3c, !PT ;  /* 0x000000060c027c12 */ /* 0x000fc8000f8e3cff */
[----:B-1----:R-:W-:-:S04]  /*29d0*/  SHF.L.U32 R3, R2, 0x1f, RZ ;  /* 0x0000001f02037819 */ /* 0x002fc800000006ff */
[----:B------:R-:W1:Y:S02]  /*29e0*/  SYNCS.PHASECHK.TRANS64.TRYWAIT P0, [UR5], R3 ;  /* 0x00000003ff0075a7 */ /* 0x000e640008001105 */
[----:B-1----:R-:W-:Y:S05]  /*29f0*/  @!P0 BRA `(.L_x_44) ;  /* 0x0000007000408947 */ /* 0x002fea0003800000 */
.L_x_140:
        /* <DEDUP_REMOVED lines=9> */
.L_x_142:
        /* <DEDUP_REMOVED lines=9> */
.L_x_144:
[----:B------:R-:W-:-:S04]  /*2b20*/  UIADD3 UR4, UPT, UPT, UR4, 0x1, URZ ;  /* 0x0000000104047890 */ /* 0x000fc8000fffe0ff */
[----:B------:R-:W-:-:S04]  /*2b30*/  UISETP.NE.AND UP0, UPT, UR4, 0x5, UPT ;  /* 0x000000050400788c */ /* 0x000fc8000bf05270 */
[----:B------:R-:W-:Y:S02]  /*2b40*/  USEL UR5, URZ, 0x1, UP0 ;  /* 0x00000001ff057887 */ /* 0x000fe40008000000 */
[----:B------:R-:W-:-:S04]  /*2b50*/  USEL UR4, UR4, URZ, UP0 ;  /* 0x000000ff04047287 */ /* 0x000fc80008000000 */
[----:B------:R-:W-:Y:S01]  /*2b60*/  ULEA UR4, UR4, UR21, 0x3 ;  /* 0x0000001504047291 */ /* 0x000fe2000f8e18ff */
[----:B-1----:R-:W-:-:S04]  /*2b70*/  LOP3.LUT R3, R2, UR5, RZ, 0x3c, !PT ;  /* 0x0000000502037c12 */ /* 0x002fc8000f8e3cff */
[----:B------:R-:W-:Y:S01]  /*2b80*/  SHF.L.U32 R3, R3, 0x1f, RZ ;  /* 0x0000001f03037819 */ /* 0x000fe200000006ff */
[----:B------:R-:W-:-:S07]  /*2b90*/  IMAD.U32 R0, RZ, RZ, UR4 ;  /* 0x00000004ff007e24 */ /* 0x000fce000f8e00ff */
.L_x_47:
[----:B-1----:R1:W2:Y:S02]  /*2ba0*/  SYNCS.PHASECHK.TRANS64.TRYWAIT P0, [R0+URZ], R3 ;  /* 0x00000003000075a7 */ /* 0x0022a400080011ff */
[----:B--2---:R-:W-:Y:S05]  /*2bb0*/  @!P0 NANOSLEEP.SYNCS 0x989680 ;  /* 0x009896800000895d */ /* 0x004fea0003900000 */
[----:B------:R-:W2:Y:S02]  /*2bc0*/  @!P0 SYNCS.PHASECHK.TRANS64 P0, [R0+URZ], R3 ;  /* 0x00000003000085a7 */ /* 0x000ea400080010ff */
[----:B--2---:R-:W-:Y:S05]  /*2bd0*/  @P0 EXIT ;  /* 0x000000000000094d */ /* 0x004fea0003800000 */
[----:B------:R-:W-:Y:S05]  /*2be0*/  BRA `(.L_x_47) ;  /* 0xfffffffc00ec7947 */ /* 0x000fea000383ffff */
.L_x_22:
[----:B------:R-:W2:Y:S02]  /*2bf0*/  S2UR UR4, SR_CgaCtaId ;  /* 0x00000000000479c3 */ /* 0x000ea40000008800 */
[----:B--2---:R-:W-:-:S04]  /*2c00*/  UISETP.NE.AND UP0, UPT, UR4, URZ, UPT ;  /* 0x000000ff0400728c */ /* 0x004fc8000bf05270 */
[----:B------:R-:W-:-:S09]  /*2c10*/  UISETP.NE.OR UP0, UPT, UR17, 0x1, UP0 ;  /* 0x000000011100788c */ /* 0x000fd20008705670 */
[----:B------:R-:W-:Y:S05]  /*2c20*/  BRA.U UP0, `(.L_x_48) ;  /* 0x00000005004c7547 */ /* 0x000fea000b800000 */
[----:B------:R-:W2:Y:S01]  /*2c30*/  S2UR UR5, SR_CgaCtaId ;  /* 0x00000000000579c3 */ /* 0x000ea20000008800 */
[----:B------:R-:W-:Y:S01]  /*2c40*/  UMOV UR4, 0x400 ;  /* 0x0000040000047882 */ /* 0x000fe20000000000 */
[----:B------:R-:W-:Y:S01]  /*2c50*/  ISETP.GE.U32.AND P2, PT, R0, 0x8, PT ;  /* 0x000000080000780c */ /* 0x000fe20003f46070 */
[----:B------:R-:W-:Y:S01]  /*2c60*/  IMAD.MOV.U32 R12, RZ, RZ, 0x1 ;  /* 0x00000001ff0c7424 */ /* 0x000fe200078e00ff */
[----:B------:R-:W-:Y:S02]  /*2c70*/  CS2R R10, SRZ ;  /* 0x00000000000a7805 */ /* 0x000fe4000001ff00 */
[----:B------:R-:W-:Y:S01]  /*2c80*/  CS2R R8, SRZ ;  /* 0x0000000000087805 */ /* 0x000fe2000001ff00 */
[----:B--2---:R-:W-:-:S03]  /*2c90*/  ULEA UR6, UR5, UR4, 0x18 ;  /* 0x0000000405067291 */ /* 0x004fc6000f8ec0ff */
[----:B------:R-:W-:-:S09]  /*2ca0*/  UMOV UR5, URZ ;  /* 0x000000ff00057c82 */ /* 0x000fd20008000000 */
.L_x_52:
[----:B------:R-:W-:Y:S02]  /*2cb0*/  LEA R2, R8, UR6, 0x3 ;  /* 0x0000000608027c11 */ /* 0x000fe4000f8e18ff */
[----:B------:R-:W-:-:S03]  /*2cc0*/  SHF.L.U32 R5, R9, 0x1f, RZ ;  /* 0x0000001f09057819 */ /* 0x000fc600000006ff */
[----:B------:R-:W-:Y:S01]  /*2cd0*/  VIADD R4, R2, 0x110 ;  /* 0x0000011002047836 */ /* 0x000fe20000000000 */
[----:B------:R-:W2:Y:S02]  /*2ce0*/  SYNCS.PHASECHK.TRANS64.TRYWAIT P0, [R2+URZ+0x100], R5 ;  /* 0x00010005020075a7 */ /* 0x000ea400080011ff */
[----:B--2---:R-:W-:Y:S05]  /*2cf0*/  @!P0 BRA `(.L_x_49) ;  /* 0x0000006c00c88947 */ /* 0x004fea0003800000 */
.L_x_145:
[----:B------:R-:W-:Y:S01]  /*2d00*/  ULEA UR4, UR5, UR6, 0x3 ;  /* 0x0000000605047291 */ /* 0x000fe2000f8e18ff */
[----:B------:R-:W-:Y:S02]  /*2d10*/  PRMT R4, RZ, 0x654, R4 ;  /* 0x00000654ff047816 */ /* 0x000fe40000000004 */
[----:B--2---:R-:W-:Y:S01]  /*2d20*/  SHF.L.U32 R5, R12, 0x1f, RZ ;  /* 0x0000001f0c057819 */ /* 0x004fe200000006ff */
[----:B------:R-:W-:Y:S01]  /*2d30*/  UIADD3 UR7, UPT, UPT, UR4, 0xa0, URZ ;  /* 0x000000a004077890 */ /* 0x000fe2000fffe0ff */
[----:B------:R2:W-:Y:S05]  /*2d40*/  SYNCS.ARRIVE.TRANS64.RED.A1T0 RZ, [R4+URZ], RZ ;  /* 0x000000ff04ff79a7 */ /* 0x0005ea00081004ff */
[----:B------:R-:W-:Y:S01]  /*2d50*/  IMAD.U32 R7, RZ, RZ, UR7 ;  /* 0x00000007ff077e24 */ /* 0x000fe2000f8e00ff */
[----:B------:R-:W3:Y:S04]  /*2d60*/  SYNCS.PHASECHK.TRANS64.TRYWAIT P0, [UR4+0xb0], R5 ;  /* 0x0000b005ff0075a7 */ /* 0x000ee80008001104 */
[----:B------:R-:W-:Y:S01]  /*2d70*/  PRMT R6, R0, 0x654, R7 ;  /* 0x0000065400067816 */ /* 0x000fe20000000007 */
[----:B--2---:R-:W-:Y:S01]  /*2d80*/  @!P2 IMAD.MOV.U32 R4, RZ, RZ, 0x10 ;  /* 0x00000010ff04a424 */ /* 0x004fe200078e00ff */
[----:B---3--:R-:W-:Y:S06]  /*2d90*/  @!P0 BRA `(.L_x_50) ;  /* 0x0000006c00b48947 */ /* 0x008fec0003800000 */
.L_x_147:
[----:B------:R-:W-:Y:S01]  /*2da0*/  ULEA UR8, UR5, UR6, 0x4 ;  /* 0x0000000605087291 */ /* 0x000fe2000f8e20ff */
[----:B------:R-:W-:Y:S01]  /*2db0*/  SEL R3, R6, R3, !P2 ;  /* 0x0000000306037207 */ /* 0x000fe20005000000 */
[----:B------:R-:W-:Y:S01]  /*2dc0*/  UIADD3 UR9, UPT, UPT, UR4, 0xa0, URZ ;  /* 0x000000a004097890 */ /* 0x000fe2000fffe0ff */
[----:B--2---:R-:W-:Y:S01]  /*2dd0*/  LEA R2, R11, UR6, 0x3 ;  /* 0x000000060b027c11 */ /* 0x004fe2000f8e18ff */
[----:B------:R-:W-:Y:S01]  /*2de0*/  UIADD3 UR8, UPT, UPT, UR8, 0x130, URZ ;  /* 0x0000013008087890 */ /* 0x000fe2000fffe0ff */
[----:B------:R-:W-:Y:S01]  /*2df0*/  SHF.L.U32 R5, R10, 0x1f, RZ ;  /* 0x0000001f0a057819 */ /* 0x000fe200000006ff */
[----:B------:R2:W-:Y:S01]  /*2e00*/  @!P2 SYNCS.ARRIVE.TRANS64.RED RZ, [R3+URZ], R4 ;  /* 0x0000000403ffa9a7 */ /* 0x0005e200080004ff */
[----:B------:R-:W-:Y:S01]  /*2e10*/  UIADD3 UR4, UPT, UPT, UR5, 0x1, URZ ;  /* 0x0000000105047890 */ /* 0x000fe2000fffe0ff */
[----:B------:R-:W-:-:S03]  /*2e20*/  VIADD R8, R8, 0x1 ;  /* 0x0000000108087836 */ /* 0x000fc60000000000 */
[----:B------:R-:W-:Y:S02]  /*2e30*/  UISETP.NE.AND UP0, UPT, UR4, 0x2, UPT ;  /* 0x000000020400788c */ /* 0x000fe4000bf05270 */
[----:B------:R-:W-:Y:S06]  /*2e40*/  UGETNEXTWORKID.BROADCAST [UR8], [UR9] ;  /* 0x00000000080073ca */ /* 0x000fec0008000100 */
[----:B------:R-:W-:Y:S01]  /*2e50*/  USEL UR7, URZ, 0x1, UP0 ;  /* 0x00000001ff077887 */ /* 0x000fe20008000000 */
[----:B------:R-:W-:Y:S01]  /*2e60*/  ISETP.NE.AND P0, PT, R8, 0x2, PT ;  /* 0x000000020800780c */ /* 0x000fe20003f05270 */
[----:B------:R-:W-:Y:S01]  /*2e70*/  USEL UR5, UR4, URZ, UP0 ;  /* 0x000000ff04057287 */ /* 0x000fe20008000000 */
[----:B------:R-:W3:Y:S03]  /*2e80*/  SYNCS.PHASECHK.TRANS64.TRYWAIT P1, [R2+URZ+0xa0], R5 ;  /* 0x0000a005020075a7 */ /* 0x000ee600080211ff */
[----:B------:R-:W-:Y:S01]  /*2e90*/  LOP3.LUT R12, R12, UR7, RZ, 0x3c, !PT ;  /* 0x000000070c0c7c12 */ /* 0x000fe2000f8e3cff */
[----:B--23--:R-:W-:Y:S07]  /*2ea0*/  @!P1 BRA `(.L_x_51) ;  /* 0x0000006c00889947 */ /* 0x00cfee0003800000 */
.L_x_148:
[C---:B------:R-:W-:Y:S01]  /*2eb0*/  LEA R4, R11.reuse, UR6, 0x4 ;  /* 0x000000060b047c11 */ /* 0x040fe2000f8e20ff */
[----:B--2---:R-:W-:Y:S01]  /*2ec0*/  VIADD R2, R2, 0xb0 ;  /* 0x000000b002027836 */ /* 0x004fe20000000000 */
[----:B------:R-:W-:Y:S01]  /*2ed0*/  SEL R8, R8, RZ, P0 ;  /* 0x000000ff08087207 */ /* 0x000fe20000000000 */
[----:B------:R-:W-:-:S03]  /*2ee0*/  VIADD R11, R11, 0x1 ;  /* 0x000000010b0b7836 */ /* 0x000fc60000000000 */
[----:B------:R-:W2:Y:S01]  /*2ef0*/  LDS.128 R4, [R4+0x130] ;  /* 0x0001300004047984 */ /* 0x000ea20000000c00 */
[----:B------:R-:W-:Y:S02]  /*2f00*/  PRMT R2, RZ, 0x654, R2 ;  /* 0x00000654ff027816 */ /* 0x000fe40000000002 */
[C---:B------:R-:W-:Y:S01]  /*2f10*/  ISETP.NE.AND P1, PT, R11.reuse, 0x2, PT ;  /* 0x000000020b00780c */ /* 0x040fe20003f25270 */
[----:B------:R-:W-:Y:S01]  /*2f20*/  @!PT LDS RZ, [RZ] ;  /* 0x00000000fffff984 */ /* 0x000fe20000000800 */
[----:B------:R-:W-:Y:S01]  /*2f30*/  @!PT LDS RZ, [RZ] ;  /* 0x00000000fffff984 */ /* 0x000fe20000000800 */
[----:B------:R-:W-:Y:S01]  /*2f40*/  @!PT LDS RZ, [RZ] ;  /* 0x00000000fffff984 */ /* 0x000fe20000000800 */
[----:B------:R-:W-:Y:S01]  /*2f50*/  @!PT LDS RZ, [RZ] ;  /* 0x00000000fffff984 */ /* 0x000fe20000000800 */
[----:B------:R3:W-:Y:S06]  /*2f60*/  MEMBAR.ALL.CTA ;  /* 0x0000000000007992 */ /* 0x0007ec0000008000 */
[----:B---3--:R-:W3:Y:S01]  /*2f70*/  FENCE.VIEW.ASYNC.S ;  /* 0x00000000000073c6 */ /* 0x008ee20000000000 */
[----:B------:R-:W-:Y:S01]  /*2f80*/  SEL R11, R11, RZ, P1 ;  /* 0x000000ff0b0b7207 */ /* 0x000fe20000800000 */
[----:B---3--:R3:W-:Y:S01]  /*2f90*/  SYNCS.ARRIVE.TRANS64.RED.A1T0 RZ, [R2+URZ], RZ ;  /* 0x000000ff02ff79a7 */ /* 0x0087e200081004ff */
[----:B--2---:R-:W-:-:S02]  /*2fa0*/  LOP3.LUT P3, RZ, R6, 0x1, RZ, 0xc0, !PT ;  /* 0x0000000106ff7812 */ /* 0x004fc4000786c0ff */
[----:B------:R-:W-:-:S04]  /*2fb0*/  SEL R5, RZ, 0x1, P1 ;  /* 0x00000001ff057807 */ /* 0x000fc80000800000 */
[----:B------:R-:W-:Y:S02]  /*2fc0*/  LOP3.LUT R10, R10, R5, RZ, 0x3c, !PT ;  /* 0x000000050a0a7212 */ /* 0x000fe400078e3cff */
[----:B---3--:R-:W-:-:S04]  /*2fd0*/  SEL R2, RZ, 0x1, P0 ;  /* 0x00000001ff027807 */ /* 0x008fc80000000000 */
[----:B------:R-:W-:Y:S01]  /*2fe0*/  LOP3.LUT R9, R9, R2, RZ, 0x3c, !PT ;  /* 0x0000000209097212 */ /* 0x000fe200078e3cff */
[----:B------:R-:W-:Y:S06]  /*2ff0*/  @P3 BRA `(.L_x_52) ;  /* 0xfffffffc002c3947 */ /* 0x000fec000383ffff */
[----:B------:R-:W-:Y:S01]  /*3000*/  ULEA UR4, UR5, UR6, 0x3 ;  /* 0x0000000605047291 */ /* 0x000fe2000f8e18ff */
[----:B------:R-:W-:-:S08]  /*3010*/  SHF.L.U32 R3, R12, 0x1f, RZ ;  /* 0x0000001f0c037819 */ /* 0x000fd000000006ff */
[----:B------:R-:W2:Y:S02]  /*3020*/  SYNCS.PHASECHK.TRANS64 P0, [UR4+0xb0], R3 ;  /* 0x0000b003ff0075a7 */ /* 0x000ea40008001004 */
[----:B--2---:R-:W-:Y:S05]  /*3030*/  @P0 BRA `(.L_x_53) ;  /* 0x0000000000080947 */ /* 0x004fea0003800000 */
[----:B------:R-:W2:Y:S02]  /*3040*/  SYNCS.PHASECHK.TRANS64.TRYWAIT P0, [UR4+0xb0], R3 ;  /* 0x0000b003ff0075a7 */ /* 0x000ea40008001104 */
[----:B--2---:R-:W-:Y:S05]  /*3050*/  @!P0 BRA `(.L_x_54) ;  /* 0x0000006c00308947 */ /* 0x004fea0003800000 */
.L_x_53:
[----:B------:R-:W-:-:S04]  /*3060*/  UIADD3 UR7, UPT, UPT, UR5, 0x1, URZ ;  /* 0x0000000105077890 */ /* 0x000fc8000fffe0ff */
[----:B------:R-:W-:-:S04]  /*3070*/  UISETP.NE.AND UP0, UPT, UR7, 0x2, UPT ;  /* 0x000000020700788c */ /* 0x000fc8000bf05270 */
[----:B------:R-:W-:Y:S02]  /*3080*/  USEL UR8, URZ, 0x1, UP0 ;  /* 0x00000001ff087887 */ /* 0x000fe40008000000 */
[----:B------:R-:W-:-:S04]  /*3090*/  USEL UR7, UR7, URZ, UP0 ;  /* 0x000000ff07077287 */ /* 0x000fc80008000000 */
[----:B------:R-:W-:Y:S01]  /*30a0*/  ULEA UR7, UR7, UR6, 0x3 ;  /* 0x0000000607077291 */ /* 0x000fe2000f8e18ff */
[----:B--2---:R-:W-:-:S04]  /*30b0*/  LOP3.LUT R3, R12, UR8, RZ, 0x3c, !PT ;  /* 0x000000080c037c12 */ /* 0x004fc8000f8e3cff */
[----:B------:R-:W-:-:S04]  /*30c0*/  SHF.L.U32 R0, R3, 0x1f, RZ ;  /* 0x0000001f03007819 */ /* 0x000fc800000006ff */
[----:B------:R-:W2:Y:S02]  /*30d0*/  SYNCS.PHASECHK.TRANS64 P0, [UR7+0xb0], R0 ;  /* 0x0000b000ff0075a7 */ /* 0x000ea40008001007 */
[----:B-12---:R-:W-:Y:S05]  /*30e0*/  @P0 EXIT ;  /* 0x000000000000094d */ /* 0x006fea0003800000 */
[----:B------:R-:W-:Y:S02]  /*30f0*/  SHF.L.U32 R3, R3, 0x1f, RZ ;  /* 0x0000001f03037819 */ /* 0x000fe400000006ff */
[----:B------:R-:W-:-:S07]  /*3100*/  MOV R0, UR7 ;  /* 0x0000000700007c02 */ /* 0x000fce0008000f00 */
.L_x_55:
[----:B-1----:R1:W2:Y:S02]  /*3110*/  SYNCS.PHASECHK.TRANS64.TRYWAIT P0, [R0+URZ+0xb0], R3 ;  /* 0x0000b003000075a7 */ /* 0x0022a400080011ff */
[----:B--2---:R-:W-:Y:S05]  /*3120*/  @!P0 NANOSLEEP.SYNCS 0x989680 ;  /* 0x009896800000895d */ /* 0x004fea0003900000 */
[----:B------:R-:W2:Y:S02]  /*3130*/  @!P0 SYNCS.PHASECHK.TRANS64 P0, [R0+URZ+0xb0], R3 ;  /* 0x0000b003000085a7 */ /* 0x000ea400080010ff */
[----:B--2---:R-:W-:Y:S05]  /*3140*/  @P0 EXIT ;  /* 0x000000000000094d */ /* 0x004fea0003800000 */
[----:B------:R-:W-:Y:S05]  /*3150*/  BRA `(.L_x_55) ;  /* 0xfffffffc00ec7947 */ /* 0x000fea000383ffff */
.L_x_48:
[----:B------:R-:W-:Y:S05]  /*3160*/  BRA.U UP6, `(.L_x_56) ;  /* 0x0000000d06d87547 */ /* 0x000fea000b800000 */
[----:B------:R-:W2:Y:S01]  /*3170*/  S2UR UR7, SR_CgaCtaId ;  /* 0x00000000000779c3 */ /* 0x000ea20000008800 */
[----:B------:R-:W-:Y:S01]  /*3180*/  UMOV UR4, 0x40 ;  /* 0x0000004000047882 */ /* 0x000fe20000000000 */
[----:B------:R-:W-:Y:S01]  /*3190*/  NOP ;  /* 0x0000000000007918 */ /* 0x000fe20000000000 */
[----:B------:R-:W-:Y:S01]  /*31a0*/  UMOV UR6, 0x400 ;  /* 0x0000040000067882 */ /* 0x000fe20000000000 */
[----:B--2---:R-:W-:Y:S02]  /*31b0*/  ULEA UR5, UR7, UR4, 0x18 ;  /* 0x0000000407057291 */ /* 0x004fe4000f8ec0ff */
[----:B------:R-:W-:-:S07]  /*31c0*/  ULEA UR6, UR7, UR6, 0x18 ;  /* 0x0000000607067291 */ /* 0x000fce000f8ec0ff */
[----:B------:R-:W2:Y:S02]  /*31d0*/  LDS.U8 R0, [UR5+0x1c] ;  /* 0x00001c05ff007984 */ /* 0x000ea40008000000 */
[----:B--2---:R-:W-:-:S13]  /*31e0*/  ISETP.NE.AND P0, PT, R0, RZ, PT ;  /* 0x000000ff0000720c */ /* 0x004fda0003f05270 */
[----:B------:R-:W-:Y:S05]  /*31f0*/  @P0 BRA `(.L_x_57) ;  /* 0x0000000000580947 */ /* 0x000fea0003800000 */
[----:B------:R-:W-:-:S13]  /*3200*/  ELECT P0, URZ, PT ;  /* 0x0000000000ff782f */ /* 0x000fda0003800000 */
[----:B------:R-:W-:Y:S05]  /*3210*/  @!P0 BRA `(.L_x_58) ;  /* 0x0000000000608947 */ /* 0x000fea0003800000 */
[----:B------:R-:W-:Y:S01]  /*3220*/  UMOV UR4, 0x10 ;  /* 0x0000001000047882 */ /* 0x000fe20000000000 */
[----:B------:R-:W-:Y:S01]  /*3230*/  HFMA2 R0, -RZ, RZ, 0, 5.9604644775390625e-08 ;  /* 0x00000001ff007431 */ /* 0x000fe200000001ff */
[----:B------:R-:W-:-:S03]  /*3240*/  MOV R3, 0xffff ;  /* 0x0000ffff00037802 */ /* 0x000fc60000000f00 */
[----:B------:R-:W-:Y:S04]  /*3250*/  DEPBAR.LE SB2, 0x36 ;  /* 0x0000ad800000791a */ /* 0x000fe80000000000 */
[----:B------:R-:W2:Y:S02]  /*3260*/  UTCATOMSWS.FIND_AND_SET.ALIGN UP0, UR4, UR4 ;  /* 0x00000004000475e3 */ /* 0x000ea40008000800 */
[----:B--2---:R-:W-:Y:S01]  /*3270*/  MOV R4, UR4 ;  /* 0x0000000400047c02 */ /* 0x004fe20008000f00 */
[----:B------:R-:W-:Y:S06]  /*3280*/  BRA.U UP0, `(.L_x_59) ;  /* 0x0000000100187547 */ /* 0x000fec000b800000 */
.L_x_60:
[----:B------:R-:W-:Y:S05]  /*3290*/  NANOSLEEP 0x64 ;  /* 0x000000640000795d */ /* 0x000fea0003800000 */
[----:B------:R-:W-:-:S05]  /*32a0*/  UMOV UR4, 0x10 ;  /* 0x0000001000047882 */ /* 0x000fca0000000000 */
[----:B------:R-:W-:Y:S04]  /*32b0*/  DEPBAR.LE SB2, 0x36 ;  /* 0x0000ad800000791a */ /* 0x000fe80000000000 */
[----:B------:R-:W2:Y:S02]  /*32c0*/  UTCATOMSWS.FIND_AND_SET.ALIGN UP0, UR4, UR4 ;  /* 0x00000004000475e3 */ /* 0x000ea40008000800 */
[----:B--2---:R-:W-:Y:S01]  /*32d0*/  MOV R4, UR4 ;  /* 0x0000000400047c02 */ /* 0x004fe20008000f00 */
[----:B------:R-:W-:Y:S05]  /*32e0*/  BRA.U !UP0, `(.L_x_60) ;  /* 0xfffffffd08e87547 */ /* 0x000fea000b83ffff */
.L_x_59:
[-C--:B------:R-:W-:Y:S02]  /*32f0*/  SHF.L.U32 R3, R3, R4.reuse, RZ ;  /* 0x0000000403037219 */ /* 0x080fe400000006ff */
[----:B------:R-:W-:Y:S01]  /*3300*/  SHF.L.U32 R0, R0, R4, RZ ;  /* 0x0000000400007219 */ /* 0x000fe200000006ff */
[----:B------:R-:W-:Y:S02]  /*3310*/  IMAD.SHL.U32 R4, R4, 0x20, RZ ;  /* 0x0000002004047824 */ /* 0x000fe400078e00ff */
[----:B------:R2:W-:Y:S04]  /*3320*/  ATOMS.OR RZ, [UR5+0x14], R3 ;  /* 0x00001403ffff798c */ /* 0x0005e8000b000005 */
[----:B------:R2:W-:Y:S04]  /*3330*/  ATOMS.OR RZ, [UR5+0x18], R0 ;  /* 0x00001800ffff798c */ /* 0x0005e8000b000005 */
[----:B------:R2:W-:Y:S01]  /*3340*/  STS [UR6+0x150], R4 ;  /* 0x00015004ff007988 */ /* 0x0005e20008000806 */
[----:B------:R-:W-:Y:S05]  /*3350*/  BRA `(.L_x_58) ;  /* 0x0000000000107947 */ /* 0x000fea0003800000 */
.L_x_57:
[----:B------:R-:W-:Y:S02]  /*3360*/  MOV R0, 0xffffffff ;  /* 0xffffffff00007802 */ /* 0x000fe40000000f00 */
[----:B------:R-:W-:-:S03]  /*3370*/  MOV R4, 0x33a0 ;  /* 0x000033a000047802 */ /* 0x000fc60000000f00 */
[----:B------:R2:W-:Y:S04]  /*3380*/  STS [UR6+0x150], R0 ;  /* 0x00015000ff007988 */ /* 0x0005e80008000806 */
[----:B-12--5:R-:W-:Y:S05]  /*3390*/  CALL.REL.NOINC `($__internal_1_$__cuda_sm10x_tcgen05_guardrail_trap_phase_invalid_during_alloc) ;  /* 0x0000007000747944 */ /* 0x026fea0003c00000 */
.L_x_58:
[----:B------:R-:W-:Y:S05]  /*33a0*/  WARPSYNC.ALL ;  /* 0x0000000000007948 */ /* 0x000fea0003800000 */
[----:B------:R-:W3:Y:S01]  /*33b0*/  S2UR UR4, SR_CgaCtaId ;  /* 0x00000000000479c3 */ /* 0x000ee20000008800 */
[----:B------:R-:W-:Y:S01]  /*33c0*/  UMOV UR26, 0x400 ;  /* 0x00000400001a7882 */ /* 0x000fe20000000000 */
[----:B------:R-:W-:-:S06]  /*33d0*/  NOP ;  /* 0x0000000000007918 */ /* 0x000fcc0000000000 */
[----:B------:R-:W-:Y:S06]  /*33e0*/  BAR.ARV 0x6, 0xa0 ;  /* 0x0182800000007b1d */ /* 0x000fec0000002000 */
[----:B------:R-:W4:Y:S01]  /*33f0*/  LDCU UR5, c[0x0][0x38c] ;  /* 0x00007180ff0577ac */ /* 0x000f220008000800 */
[----:B------:R-:W-:Y:S01]  /*3400*/  LOP3.LUT R2, R2, 0xffff, RZ, 0xc0, !PT ;  /* 0x0000ffff02027812 */ /* 0x000fe200078ec0ff */
[----:B------:R-:W-:Y:S01]  /*3410*/  IMAD.MOV.U32 R11, RZ, RZ, 0x1 ;  /* 0x00000001ff0b7424 */ /* 0x000fe200078e00ff */
[----:B------:R-:W-:Y:S01]  /*3420*/  CS2R R8, SRZ ;  /* 0x0000000000087805 */ /* 0x000fe2000001ff00 */
[----:B------:R-:W1:Y:S01]  /*3430*/  LDCU UR7, c[0x0][0x38c] ;  /* 0x00007180ff0777ac */ /* 0x000e620008000800 */
[----:B------:R-:W-:Y:S01]  /*3440*/  R2UR UR27, R2 ;  /* 0x00000000021b72ca */ /* 0x000fe200000e0000 */
[----:B------:R-:W-:Y:S01]  /*3450*/  IMAD.MOV.U32 R10, RZ, RZ, RZ ;  /* 0x000000ffff0a7224 */ /* 0x000fe200078e00ff */
[----:B------:R-:W-:Y:S01]  /*3460*/  UMOV UR30, URZ ;  /* 0x000000ff001e7c82 */ /* 0x000fe20008000000 */
[----:B------:R-:W-:Y:S01]  /*3470*/  UMOV UR24, URZ ;  /* 0x000000ff00187c82 */ /* 0x000fe20008000000 */
[----:B---3--:R-:W-:Y:S01]  /*3480*/  ULEA UR26, UR4, UR26, 0x18 ;  /* 0x0000001a041a7291 */ /* 0x008fe2000f8ec0ff */
[----:B------:R-:W-:Y:S01]  /*3490*/  UMOV UR38, 0x0 ;  /* 0x0000000000267882 */ /* 0x000fe20000000000 */
[----:B------:R-:W-:-:S02]  /*34a0*/  UMOV UR39, 0x4400010 ;  /* 0x0440001000277882 */ /* 0x000fc40000000000 */
[----:B------:R-:W-:Y:S02]  /*34b0*/  UIADD3 UR4, UPT, UPT, UR26, 0x6400, URZ ;  /* 0x000064001a047890 */ /* 0x000fe4000fffe0ff */
[----:B------:R-:W-:Y:S02]  /*34c0*/  UIADD3 UR6, UPT, UPT, UR26, 0x10400, URZ ;  /* 0x000104001a067890 */ /* 0x000fe4000fffe0ff */
[----:B----4-:R-:W-:Y:S01]  /*34d0*/  UIADD3 UR5, UPT, UPT, UR5, 0x7f, URZ ;  /* 0x0000007f05057890 */ /* 0x010fe2000fffe0ff */
[----:B--2---:R-:W2:Y:S01]  /*34e0*/  LDS R0, [UR26+0x150] ;  /* 0x0001501aff007984 */ /* 0x004ea20008000800 */
[----:B-1----:R-:W-:Y:S01]  /*34f0*/  UMOV UR36, 0x0 ;  /* 0x0000000000247882 */ /* 0x002fe20000000000 */
[----:B------:R-:W-:Y:S01]  /*3500*/  UMOV UR37, 0x4400010 ;  /* 0x0440001000257882 */ /* 0x000fe20000000000 */
[----:B------:R-:W-:Y:S02]  /*3510*/  USHF.R.S32.HI UR40, URZ, 0x1f, UR5 ;  /* 0x0000001fff287899 */ /* 0x000fe40008011405 */
[----:B------:R-:W-:-:S02]  /*3520*/  UISETP.GE.AND UP4, UPT, UR7, 0x1, UPT ;  /* 0x000000010700788c */ /* 0x000fc4000bf86270 */
[----:B------:R-:W-:Y:S02]  /*3530*/  ULEA.HI UR40, UR40, UR5, URZ, 0x7 ;  /* 0x0000000528287291 */ /* 0x000fe4000f8f38ff */
[----:B------:R-:W-:Y:S02]  /*3540*/  USHF.R.U32.HI UR5, URZ, 0x4, UR4 ;  /* 0x00000004ff057899 */ /* 0x000fe40008011604 */
[----:B------:R-:W-:Y:S02]  /*3550*/  USHF.R.S32.HI UR40, URZ, 0x7, UR40 ;  /* 0x00000007ff287899 */ /* 0x000fe40008011428 */
[----:B------:R-:W-:Y:S02]  /*3560*/  USHF.R.U32.HI UR4, URZ, 0x4, UR6 ;  /* 0x00000004ff047899 */ /* 0x000fe40008011606 */
[----:B------:R-:W-:Y:S02]  /*3570*/  UISETP.LT.AND UP0, UPT, UR40, 0x1, UPT ;  /* 0x000000012800788c */ /* 0x000fe4000bf01270 */
[----:B------:R-:W-:-:S02]  /*3580*/  ULOP3.LUT UR5, UR5, 0x3fff, URZ, 0xc0, !UPT ;  /* 0x00003fff05057892 */ /* 0x000fc4000f8ec0ff */
[----:B------:R-:W-:Y:S02]  /*3590*/  ULOP3.LUT UR4, UR4, 0x3fff, URZ, 0xc0, !UPT ;  /* 0x00003fff04047892 */ /* 0x000fe4000f8ec0ff */
[----:B------:R-:W-:Y:S02]  /*35a0*/  USEL UR41, UR40, 0x1, !UP0 ;  /* 0x0000000128297887 */ /* 0x000fe4000c000000 */
[----:B------:R-:W-:Y:S02]  /*35b0*/  ULOP3.LUT UR28, UR5, 0x10000, URZ, 0xfc, !UPT ;  /* 0x00010000051c7892 */ /* 0x000fe4000f8efcff */
[----:B------:R-:W-:Y:S02]  /*35c0*/  ULOP3.LUT UR29, UR4, 0x10000, URZ, 0xfc, !UPT ;  /* 0x00010000041d7892 */ /* 0x000fe4000f8efcff */
[----:B------:R-:W-:Y:S01]  /*35d0*/  UIADD3 UR41, UPT, UPT, -UR41, URZ, URZ ;  /* 0x000000ff29297290 */ /* 0x000fe2000fffe1ff */
[----:B------:R-:W-:Y:S01]  /*35e0*/  UMOV UR34, 0x0 ;  /* 0x0000000000227882 */ /* 0x000fe20000000000 */
[----:B------:R-:W-:Y:S01]  /*35f0*/  UMOV UR35, 0x4400010 ;  /* 0x0440001000237882 */ /* 0x000fe20000000000 */
[----:B------:R-:W-:Y:S01]  /*3600*/  UMOV UR32, 0x0 ;  /* 0x0000000000207882 */ /* 0x000fe20000000000 */
[----:B------:R-:W-:Y:S01]  /*3610*/  UMOV UR33, 0x4400010 ;  /* 0x0440001000217882 */ /* 0x000fe20000000000 */
[----:B--2---:R-:W-:-:S15]  /*3620*/  R2UR UR42, R0 ;  /* 0x00000000002a72ca */ /* 0x004fde00000e0000 */
.L_x_67:
[----:B------:R-:W-:Y:S02]  /*3630*/  LEA R0, R10, UR26, 0x3 ;  /* 0x0000001a0a007c11 */ /* 0x000fe4000f8e18ff */
[----:B------:R-:W-:Y:S02]  /*3640*/  SHF.L.U32 R5, R9, 0x1f, RZ ;  /* 0x0000001f09057819 */ /* 0x000fe400000006ff */
[----:B------:R-:W-:Y:S01]  /*3650*/  PLOP3.LUT P0, PT, PT, PT, UP4, 0x80, 0x8 ;  /* 0x000000000008781c */ /* 0x000fe20003f0f048 */
[----:B------:R-:W-:Y:S01]  /*3660*/  VIADD R3, R0, 0xb0 ;  /* 0x000000b000037836 */ /* 0x000fe20000000000 */
[----:B-1----:R-:W1:Y:S02]  /*3670*/  SYNCS.PHASECHK.TRANS64.TRYWAIT P1, [R0+URZ+0xa0], R5 ;  /* 0x0000a005000075a7 */ /* 0x002e6400080211ff */
[----:B-1-3--:R-:W-:Y:S09]  /*3680*/  @!P1 BRA `(.L_x_61) ;  /* 0x0000006400bc9947 */ /* 0x00aff20003800000 */
.L_x_150:
[----:B------:R-:W-:Y:S01]  /*3690*/  LEA R4, R10, UR26, 0x4 ;  /* 0x0000001a0a047c11 */ /* 0x000fe2000f8e20ff */
[----:B------:R-:W-:Y:S01]  /*36a0*/  @UP4 ULEA UR4, UR24, UR26, 0x3 ;  /* 0x0000001a18044291 */ /* 0x000fe2000f8e18ff */
[----:B------:R-:W-:Y:S01]  /*36b0*/  PLOP3.LUT P2, PT, PT, PT, PT, 0x80, 0x8 ;  /* 0x000000000008781c */ /* 0x000fe20003f4f070 */
[----:B------:R-:W-:Y:S01]  /*36c0*/  ULEA UR31, UR30, UR26, 0x3 ;  /* 0x0000001a1e1f7291 */ /* 0x000fe2000f8e18ff */
[----:B------:R-:W-:Y:S02]  /*36d0*/  PRMT R3, RZ, 0x654, R3 ;  /* 0x00000654ff037816 */ /* 0x000fe40000000003 */
[----:B-1----:R-:W1:Y:S01]  /*36e0*/  LDS.128 R4, [R4+0x130] ;  /* 0x0001300004047984 */ /* 0x002e620000000c00 */
[----:B------:R-:W-:Y:S02]  /*36f0*/  @P0 SHF.L.U32 R2, R8, 0x1f, RZ ;  /* 0x0000001f08020819 */ /* 0x000fe400000006ff */
[----:B------:R-:W-:Y:S01]  /*3700*/  SHF.L.U32 R0, R11, 0x1f, RZ ;  /* 0x0000001f0b007819 */ /* 0x000fe200000006ff */
[----:B------:R-:W-:Y:S01]  /*3710*/  @!PT LDS RZ, [RZ] ;  /* 0x00000000fffff984 */ /* 0x000fe20000000800 */
[----:B------:R-:W-:Y:S01]  /*3720*/  @!PT LDS RZ, [RZ] ;  /* 0x00000000fffff984 */ /* 0x000fe20000000800 */
[----:B------:R-:W-:Y:S01]  /*3730*/  @!PT LDS RZ, [RZ] ;  /* 0x00000000fffff984 */ /* 0x000fe20000000800 */
[----:B------:R-:W-:Y:S01]  /*3740*/  @!PT LDS RZ, [RZ] ;  /* 0x00000000fffff984 */ /* 0x000fe20000000800 */
[----:B------:R2:W-:Y:S06]  /*3750*/  MEMBAR.ALL.CTA ;  /* 0x0000000000007992 */ /* 0x0005ec0000008000 */
[----:B--2---:R-:W2:Y:S02]  /*3760*/  FENCE.VIEW.ASYNC.S ;  /* 0x00000000000073c6 */ /* 0x004ea40000000000 */
[----:B--2---:R2:W-:Y:S01]  /*3770*/  SYNCS.ARRIVE.TRANS64.RED.A1T0 RZ, [R3+URZ], RZ ;  /* 0x000000ff03ff79a7 */ /* 0x0045e200081004ff */
[----:B------:R2:W3:Y:S01]  /*3780*/  @P0 SYNCS.PHASECHK.TRANS64.TRYWAIT P2, [UR4], R2 ;  /* 0x00000002ff0005a7 */ /* 0x0004e20008041104 */
[----:B------:R-:W-:Y:S01]  /*3790*/  ULEA.HI UR4, UR30, UR30, URZ, 0x1 ;  /* 0x0000001e1e047291 */ /* 0x000fe2000f8f08ff */
[----:B-1----:R-:W-:-:S03]  /*37a0*/  LOP3.LUT P1, RZ, R6, 0x1, RZ, 0xc0, !PT ;  /* 0x0000000106ff7812 */ /* 0x002fc6000782c0ff */
[----:B------:R-:W-:Y:S02]  /*37b0*/  USHF.L.U32 UR11, UR4, 0x7, URZ ;  /* 0x00000007040b7899 */ /* 0x000fe400080006ff */
[----:B------:R-:W-:Y:S02]  /*37c0*/  ULOP3.LUT UR4, UR4, 0xffe, URZ, 0xc0, !UPT ;  /* 0x00000ffe04047892 */ /* 0x000fe4000f8ec0ff */
[----:B------:R-:W-:Y:S02]  /*37d0*/  ULOP3.LUT UR11, UR11, 0xffffff00, URZ, 0xc0, !UPT ;  /* 0xffffff000b0b7892 */ /* 0x000fe4000f8ec0ff */
[----:B------:R-:W-:Y:S02]  /*37e0*/  UIADD3 UR4, UPT, UPT, -UR4, UR30, URZ ;  /* 0x0000001e04047290 */ /* 0x000fe4000fffe1ff */
[----:B------:R-:W-:Y:S01]  /*37f0*/  UIADD3 UR11, UPT, UPT, UR42, UR11, URZ ;  /* 0x0000000b2a0b7290 */ /* 0x000fe2000fffe0ff */
[----:B------:R-:W1:Y:S03]  /*3800*/  SYNCS.PHASECHK.TRANS64.TRYWAIT P0, [UR31+0xe0], R0 ;  /* 0x0000e000ff0075a7 */ /* 0x000e66000800111f */
[----:B------:R-:W-:Y:S01]  /*3810*/  ULEA UR11, UR4, UR11, 0x14 ;  /* 0x0000000b040b7291 */ /* 0x000fe2000f8ea0ff */
[----:B-123--:R-:W-:Y:S11]  /*3820*/  @!P0 BRA `(.L_x_62) ;  /* 0x0000006400688947 */ /* 0x00eff60003800000 */
.L_x_152:
[----:B------:R-:W-:Y:S01]  /*3830*/  IADD3 R10, PT, PT, R10, 0x1, RZ ;  /* 0x000000010a0a7810 */ /* 0x000fe20007ffe0ff */
[----:B------:R-:W-:Y:S06]  /*3840*/  BRA.U !UP4, `(.L_x_63) ;  /* 0x000000010cc07547 */ /* 0x000fec000b800000 */
[----:B------:R-:W-:Y:S01]  /*3850*/  UPLOP3.LUT UP2, UPT, UPT, UPT, UPT, 0x40, 0x4 ;  /* 0x000000000004789c */ /* 0x000fe20003f4e870 */
[----:B------:R-:W-:Y:S01]  /*3860*/  UMOV UR23, UR41 ;  /* 0x0000002900177c82 */ /* 0x000fe20008000000 */
[----:B------:R-:W-:Y:S01]  /*3870*/  UMOV UR22, UR40 ;  /* 0x0000002800167c82 */ /* 0x000fe20008000000 */
[----:B------:R-:W-:-:S08]  /*3880*/  UMOV UR10, UR24 ;  /* 0x00000018000a7c82 */ /* 0x000fd00008000000 */
.L_x_66:
[----:B------:R-:W-:Y:S02]  /*3890*/  UIADD3 UR23, UPT, UPT, UR23, 0x1, URZ ;  /* 0x0000000117177890 */ /* 0x000fe4000fffe0ff */
[----:B--2---:R-:W-:Y:S02]  /*38a0*/  ULEA UR5, UR10, UR26, 0x3 ;  /* 0x0000001a0a057291 */ /* 0x004fe4000f8e18ff */
[----:B------:R-:W-:Y:S01]  /*38b0*/  UISETP.NE.AND UP3, UPT, UR23, URZ, UPT ;  /* 0x000000ff1700728c */ /* 0x000fe2000bf65270 */
[----:B---3--:R-:W-:Y:S10]  /*38c0*/  @P2 BRA `(.L_x_64) ;  /* 0x00000000000c2947 */ /* 0x008ff40003800000 */
[----:B-1----:R-:W-:Y:S04]  /*38d0*/  SHF.L.U32 R3, R8, 0x1f, RZ ;  /* 0x0000001f08037819 */ /* 0x002fe800000006ff */
[----:B------:R-:W1:Y:S02]  /*38e0*/  SYNCS.PHASECHK.TRANS64.TRYWAIT P0, [UR5], R3 ;  /* 0x00000003ff0075a7 */ /* 0x000e640008001105 */
[----:B-1----:R-:W-:Y:S05]  /*38f0*/  @!P0 BRA `(.L_x_65) ;  /* 0x00000064004c8947 */ /* 0x002fea0003800000 */
.L_x_64:
[----:B------:R-:W-:Y:S01]  /*3900*/  UISETP.NE.AND UP0, UPT, UR22, 0x1, UPT ;  /* 0x000000011600788c */ /* 0x000fe2000bf05270 */
[----:B------:R-:W-:Y:S01]  /*3910*/  PLOP3.LUT P2, PT, PT, PT, PT, 0x80, 0x8 ;  /* 0x000000000008781c */ /* 0x000fe20003f4f070 */
[----:B------:R-:W-:Y:S02]  /*3920*/  UIADD3 UR4, UPT, UPT, UR10, 0x1, URZ ;  /* 0x000000010a047890 */ /* 0x000fe4000fffe0ff */
[----:B------:R-:W-:Y:S02]  /*3930*/  UIADD3 UR25, UPT, UPT, UR5, 0x28, URZ ;  /* 0x0000002805197890 */ /* 0x000fe4000fffe0ff */
[----:B------:R-:W-:Y:S01]  /*3940*/  UISETP.NE.AND UP1, UPT, UR4, 0x5, UPT ;  /* 0x000000050400788c */ /* 0x000fe2000bf25270 */
[----:B------:R-:W-:Y:S01]  /*3950*/  PLOP3.LUT P0, PT, PT, PT, UP0, 0x80, 0x8 ;  /* 0x000000000008781c */ /* 0x000fe20003f0f008 */
[----:B------:R-:W-:Y:S02]  /*3960*/  UIADD3 UR22, UPT, UPT, UR22, -0x1, URZ ;  /* 0xffffffff16167890 */ /* 0x000fe4000fffe0ff */
[----:B------:R-:W-:Y:S02]  /*3970*/  USEL UR6, URZ, 0x1, UP1 ;  /* 0x00000001ff067887 */ /* 0x000fe40008800000 */
[----:B------:R-:W-:Y:S01]  /*3980*/  USEL UR24, UR4, URZ, UP1 ;  /* 0x000000ff04187287 */ /* 0x000fe20008800000 */
[----:B------:R-:W-:Y:S01]  /*3990*/  UMOV UR7, 0x40004040 ;  /* 0x4000404000077882 */ /* 0x000fe20000000000 */
[----:B------:R-:W-:Y:S02]  /*39a0*/  UMOV UR5, 0x40004040 ;  /* 0x4000404000057882 */ /* 0x000fe40000000000 */
[----:B------:R-:W-:Y:S01]  /*39b0*/  @UP0 ULEA UR4, UR24, UR26, 0x3 ;  /* 0x0000001a18040291 */ /* 0x000fe2000f8e18ff */
[----:B------:R-:W-:Y:S01]  /*39c0*/  LOP3.LUT R8, R8, UR6, RZ, 0x3c, !PT ;  /* 0x0000000608087c12 */ /* 0x000fe2000f8e3cff */
[----:B------:R-:W-:Y:S01]  /*39d0*/  ULEA UR6, UR10, UR29, 0xb ;  /* 0x0000001d0a067291 */ /* 0x000fe2000f8e58ff */
[----:B------:R-:W-:Y:S02]  /*39e0*/  UMOV UR21, 0x40004040 ;  /* 0x4000404000157882 */ /* 0x000fe40000000000 */
[----:B-1----:R-:W-:Y:S01]  /*39f0*/  @P0 SHF.L.U32 R0, R8, 0x1f, RZ ;  /* 0x0000001f08000819 */ /* 0x002fe200000006ff */
[----:B------:R-:W-:Y:S02]  /*3a00*/  UIADD3 UR20, UPT, UPT, UR6, 0x2, URZ ;  /* 0x0000000206147890 */ /* 0x000fe4000fffe0ff */
[----:B------:R-:W-:Y:S01]  /*3a10*/  UIADD3 UR16, UPT, UPT, UR6, 0x4, URZ ;  /* 0x0000000406107890 */ /* 0x000fe2000fffe0ff */
[----:B------:R2:W3:Y:S01]  /*3a20*/  @P0 SYNCS.PHASECHK.TRANS64.TRYWAIT P2, [UR4], R0 ;  /* 0x00000000ff0005a7 */ /* 0x0004e20008041104 */
[----:B------:R-:W-:Y:S02]  /*3a30*/  ULEA UR4, UR10, UR28, 0x9 ;  /* 0x0000001c0a047291 */ /* 0x000fe4000f8e48ff */
[----:B------:R-:W-:Y:S02]  /*3a40*/  UIADD3 UR12, UPT, UPT, UR6, 0x6, URZ ;  /* 0x00000006060c7890 */ /* 0x000fe4000fffe0ff */
[----:B------:R-:W-:Y:S02]  /*3a50*/  UIADD3 UR18, UPT, UPT, UR4, 0x2, URZ ;  /* 0x0000000204127890 */ /* 0x000fe4000fffe0ff */
[----:B------:R-:W-:Y:S02]  /*3a60*/  UIADD3 UR14, UPT, UPT, UR4, 0x4, URZ ;  /* 0x00000004040e7890 */ /* 0x000fe4000fffe0ff */
[----:B------:R-:W-:Y:S01]  /*3a70*/  UIADD3 UR8, UPT, UPT, UR4, 0x6, URZ ;  /* 0x0000000604087890 */ /* 0x000fe2000fffe0ff */
[----:B------:R2:W-:Y:S01]  /*3a80*/  UTCQMMA gdesc[UR4], gdesc[UR6], tmem[UR11], tmem[UR38], idesc[UR39], UP2 ;  /* 0x00ff2606040075ea */ /* 0x0005e2000900030b */
[----:B------:R-:W-:Y:S01]  /*3a90*/  UPLOP3.LUT UP2, UPT, UPT, UPT, UPT, 0x80, 0x8 ;  /* 0x000000000008789c */ /* 0x000fe20003f4f070 */
[----:B------:R-:W-:Y:S01]  /*3aa0*/  UMOV UR19, 0x40004040 ;  /* 0x4000404000137882 */ /* 0x000fe20000000000 */
[----:B------:R-:W-:Y:S01]  /*3ab0*/  UMOV UR17, 0x40004040 ;  /* 0x4000404000117882 */ /* 0x000fe20000000000 */
[----:B------:R2:W-:Y:S01]  /*3ac0*/  UTCQMMA gdesc[UR18], gdesc[UR20], tmem[UR11], tmem[UR36], idesc[UR37], UPT ;  /* 0x00ff2414120075ea */ /* 0x0005e2000b80030b */
[----:B------:R-:W-:Y:S01]  /*3ad0*/  UMOV UR15, 0x40004040 ;  /* 0x40004040000f7882 */ /* 0x000fe20000000000 */
[----:B------:R-:W-:Y:S01]  /*3ae0*/  UMOV UR13, 0x40004040 ;  /* 0x40004040000d7882 */ /* 0x000fe20000000000 */
[----:B------:R-:W-:Y:S01]  /*3af0*/  UMOV UR9, 0x40004040 ;  /* 0x4000404000097882 */ /* 0x000fe20000000000 */
[----:B------:R2:W-:Y:S01]  /*3b00*/  UTCQMMA gdesc[UR14], gdesc[UR16], tmem[UR11], tmem[UR34], idesc[UR35], UPT ;  /* 0x00ff22100e0075ea */ /* 0x0005e2000b80030b */
[----:B------:R2:W-:Y:S01]  /*3b10*/  UTCQMMA gdesc[UR8], gdesc[UR12], tmem[UR11], tmem[UR32], idesc[UR33], UPT ;  /* 0x00ff200c080075ea */ /* 0x0005e2000b80030b */
[----:B------:R2:W-:Y:S01]  /*3b20*/  UTCBAR.MULTICAST [UR25], URZ, UR27 ;  /* 0x000000ff190073e9 */ /* 0x0005e2000800081b */
[----:B------:R-:W-:Y:S01]  /*3b30*/  UMOV UR10, UR24 ;  /* 0x00000018000a7c82 */ /* 0x000fe20008000000 */
[----:B------:R-:W-:Y:S05]  /*3b40*/  BRA.U UP3, `(.L_x_66) ;  /* 0xfffffffd03507547 */ /* 0x000fea000b83ffff */
.L_x_63:
[----:B--2---:R-:W-:Y:S01]  /*3b50*/  UIADD3 UR4, UPT, UPT, UR30, 0x1, URZ ;  /* 0x000000011e047890 */ /* 0x004fe2000fffe0ff */
[C---:B------:R-:W-:Y:S01]  /*3b60*/  ISETP.NE.AND P0, PT, R10.reuse, 0x2, PT ;  /* 0x000000020a00780c */ /* 0x040fe20003f05270 */
[----:B------:R-:W-:Y:S02]  /*3b70*/  UIADD3 UR5, UPT, UPT, UR31, 0xc0, URZ ;  /* 0x000000c01f057890 */ /* 0x000fe4000fffe0ff */
[----:B------:R-:W-:Y:S01]  /*3b80*/  UISETP.NE.AND UP0, UPT, UR4, 0x4, UPT ;  /* 0x000000040400788c */ /* 0x000fe2000bf05270 */
[----:B-1----:R-:W-:Y:S02]  /*3b90*/  SEL R0, RZ, 0x1, P0 ;  /* 0x00000001ff007807 */ /* 0x002fe40000000000 */
[----:B------:R-:W-:Y:S01]  /*3ba0*/  SEL R10, R10, RZ, P0 ;  /* 0x000000ff0a0a7207 */ /* 0x000fe20000000000 */
[----:B------:R-:W-:Y:S01]  /*3bb0*/  USEL UR6, URZ, 0x1, UP0 ;  /* 0x00000001ff067887 */ /* 0x000fe20008000000 */
[----:B------:R-:W-:Y:S01]  /*3bc0*/  LOP3.LUT R9, R9, R0, RZ, 0x3c, !PT ;  /* 0x0000000009097212 */ /* 0x000fe200078e3cff */
[----:B------:R-:W-:Y:S01]  /*3bd0*/  USEL UR30, UR4, URZ, UP0 ;  /* 0x000000ff041e7287 */ /* 0x000fe20008000000 */
[----:B------:R1:W-:Y:S03]  /*3be0*/  UTCBAR [UR5], URZ ;  /* 0x000000ff050073e9 */ /* 0x0003e600080000ff */
[----:B------:R-:W-:Y:S01]  /*3bf0*/  LOP3.LUT R11, R11, UR6, RZ, 0x3c, !PT ;  /* 0x000000060b0b7c12 */ /* 0x000fe2000f8e3cff */
[----:B------:R-:W-:Y:S07]  /*3c00*/  @P1 BRA `(.L_x_67) ;  /* 0xfffffff800881947 */ /* 0x000fee000383ffff */
[----:B------:R-:W2:Y:S01]  /*3c10*/  S2UR UR8, SR_CgaCtaId ;  /* 0x00000000000879c3 */ /* 0x000ea20000008800 */
[----:B------:R-:W-:Y:S01]  /*3c20*/  ELECT P0, URZ, PT ;  /* 0x0000000000ff782f */ /* 0x000fe20003800000 */
[----:B------:R-:W-:Y:S01]  /*3c30*/  IMAD.MOV.U32 R0, RZ, RZ, 0x1 ;  /* 0x00000001ff007424 */ /* 0x000fe200078e00ff */
[----:B------:R-:W-:Y:S01]  /*3c40*/  UIADD3 UR26, UPT, UPT, UR26, 0xe0, URZ ;  /* 0x000000e01a1a7890 */ /* 0x000fe2000fffe0ff */
[----:B------:R-:W-:Y:S01]  /*3c50*/  SHF.L.U32 R3, R11, 0x1f, RZ ;  /* 0x0000001f0b037819 */ /* 0x000fe200000006ff */
[----:B------:R-:W-:-:S03]  /*3c60*/  UMOV UR4, 0x40 ;  /* 0x0000004000047882 */ /* 0x000fc60000000000 */
[----:B------:R-:W-:Y:S01]  /*3c70*/  UVIRTCOUNT.DEALLOC.SMPOOL 0x80 ;  /* 0x000000800000784c */ /* 0x000fe20000000000 */
[----:B--2---:R-:W-:Y:S02]  /*3c80*/  ULEA UR8, UR8, UR4, 0x18 ;  /* 0x0000000408087291 */ /* 0x004fe4000f8ec0ff */
[----:B------:R-:W-:-:S07]  /*3c90*/  ULEA UR4, UR30, UR26, 0x3 ;  /* 0x0000001a1e047291 */ /* 0x000fce000f8e18ff */
[----:B------:R2:W-:Y:S02]  /*3ca0*/  @P0 STS.U8 [UR8+0x1c], R0 ;  /* 0x00001c00ff000988 */ /* 0x0005e40008000008 */
[----:B------:R-:W4:Y:S02]  /*3cb0*/  SYNCS.PHASECHK.TRANS64.TRYWAIT P0, [UR4], R3 ;  /* 0x00000003ff0075a7 */ /* 0x000f240008001104 */
[----:B--2-4-:R-:W-:Y:S05]  /*3cc0*/  @!P0 BRA `(.L_x_68) ;  /* 0x0000006000708947 */ /* 0x014fea0003800000 */
.L_x_155:
[----:B------:R-:W-:-:S04]  /*3cd0*/  UIADD3 UR4, UPT, UPT, UR30, 0x1, URZ ;  /* 0x000000011e047890 */ /* 0x000fc8000fffe0ff */
[----:B------:R-:W-:-:S04]  /*3ce0*/  UISETP.NE.AND UP0, UPT, UR4, 0x4, UPT ;  /* 0x000000040400788c */ /* 0x000fc8000bf05270 */
[----:B------:R-:W-:Y:S02]  /*3cf0*/  USEL UR6, URZ, 0x1, UP0 ;  /* 0x00000001ff067887 */ /* 0x000fe40008000000 */
[----:B------:R-:W-:-:S04]  /*3d00*/  USEL UR4, UR4, URZ, UP0 ;  /* 0x000000ff04047287 */ /* 0x000fc80008000000 */
[----:B-1----:R-:W-:Y:S01]  /*3d10*/  ULEA UR5, UR4, UR26, 0x3 ;  /* 0x0000001a04057291 */ /* 0x002fe2000f8e18ff */
[----:B------:R-:W-:-:S04]  /*3d20*/  LOP3.LUT R2, R11, UR6, RZ, 0x3c, !PT ;  /* 0x000000060b027c12 */ /* 0x000fc8000f8e3cff */
[----:B--2---:R-:W-:-:S04]  /*3d30*/  SHF.L.U32 R3, R2, 0x1f, RZ ;  /* 0x0000001f02037819 */ /* 0x004fc800000006ff */
[----:B------:R-:W1:Y:S02]  /*3d40*/  SYNCS.PHASECHK.TRANS64.TRYWAIT P0, [UR5], R3 ;  /* 0x00000003ff0075a7 */ /* 0x000e640008001105 */
[----:B-1----:R-:W-:Y:S05]  /*3d50*/  @!P0 BRA `(.L_x_69) ;  /* 0x0000006000648947 */ /* 0x002fea0003800000 */
.L_x_157:
        /* <DEDUP_REMOVED lines=9> */
.L_x_159:
[----:B------:R-:W-:-:S04]  /*3df0*/  UIADD3 UR4, UPT, UPT, UR4, 0x1, URZ ;  /* 0x0000000104047890 */ /* 0x000fc8000fffe0ff */
[----:B------:R-:W-:-:S04]  /*3e00*/  UISETP.NE.AND UP0, UPT, UR4, 0x4, UPT ;  /* 0x000000040400788c */ /* 0x000fc8000bf05270 */
[----:B------:R-:W-:Y:S02]  /*3e10*/  USEL UR5, URZ, 0x1, UP0 ;  /* 0x00000001ff057887 */ /* 0x000fe40008000000 */
[----:B------:R-:W-:-:S04]  /*3e20*/  USEL UR4, UR4, URZ, UP0 ;  /* 0x000000ff04047287 */ /* 0x000fc80008000000 */
[----:B------:R-:W-:Y:S01]  /*3e30*/  ULEA UR4, UR4, UR26, 0x3 ;  /* 0x0000001a04047291 */ /* 0x000fe2000f8e18ff */
[----:B-1----:R-:W-:-:S04]  /*3e40*/  LOP3.LUT R3, R2, UR5, RZ, 0x3c, !PT ;  /* 0x0000000502037c12 */ /* 0x002fc8000f8e3cff */
[----:B------:R-:W-:-:S04]  /*3e50*/  SHF.L.U32 R3, R3, 0x1f, RZ ;  /* 0x0000001f03037819 */ /* 0x000fc800000006ff */
[----:B------:R-:W1:Y:S02]  /*3e60*/  SYNCS.PHASECHK.TRANS64.TRYWAIT P0, [UR4], R3 ;  /* 0x00000003ff0075a7 */ /* 0x000e640008001104 */
[----:B-1----:R-:W-:Y:S05]  /*3e70*/  @!P0 BRA `(.L_x_71) ;  /* 0x00000060004c8947 */ /* 0x002fea0003800000 */
.L_x_161:
[----:B------:R-:W-:Y:S01]  /*3e80*/  NOP ;  /* 0x0000000000007918 */ /* 0x000fe20000000000 */
[----:B-1----:R-:W1:Y:S01]  /*3e90*/  LDS R0, [UR8+0x14] ;  /* 0x00001408ff007984 */ /* 0x002e620008000800 */
[----:B------:R-:W-:Y:S01]  /*3ea0*/  ULOP3.LUT UR4, UR42, 0xffff, URZ, 0xc0, !UPT ;  /* 0x0000ffff2a047892 */ /* 0x000fe2000f8ec0ff */
[----:B------:R-:W-:Y:S01]  /*3eb0*/  UMOV UR5, 0xffff ;  /* 0x0000ffff00057882 */ /* 0x000fe20000000000 */
[----:B------:R-:W-:Y:S02]  /*3ec0*/  UMOV UR6, 0x1 ;  /* 0x0000000100067882 */ /* 0x000fe40000000000 */
[----:B------:R-:W-:-:S04]  /*3ed0*/  USHF.R.U32.HI UR4, URZ, 0x5, UR4 ;  /* 0x00000005ff047899 */ /* 0x000fc80008011604 */
[----:B------:R-:W-:Y:S02]  /*3ee0*/  USHF.L.U32 UR5, UR5, UR4, URZ ;  /* 0x0000000405057299 */ /* 0x000fe400080006ff */
[----:B------:R-:W-:-:S04]  /*3ef0*/  USHF.L.U32 UR4, UR6, UR4, URZ ;  /* 0x0000000406047299 */ /* 0x000fc800080006ff */
[----:B-1----:R-:W-:-:S04]  /*3f00*/  LOP3.LUT R0, R0, UR5, RZ, 0xc0, !PT ;  /* 0x0000000500007c12 */ /* 0x002fc8000f8ec0ff */
[----:B------:R-:W-:-:S13]  /*3f10*/  ISETP.NE.AND P0, PT, R0, UR5, PT ;  /* 0x0000000500007c0c */ /* 0x000fda000bf05270 */
[----:B------:R-:W-:Y:S05]  /*3f20*/  @P0 BRA `(.L_x_72) ;  /* 0x0000000000580947 */ /* 0x000fea0003800000 */
[----:B------:R-:W1:Y:S02]  /*3f30*/  LDS R0, [UR8+0x18] ;  /* 0x00001808ff007984 */ /* 0x000e640008000800 */
[----:B-1----:R-:W-:-:S04]  /*3f40*/  LOP3.LUT R0, R0, UR4, RZ, 0xc0, !PT ;  /* 0x0000000400007c12 */ /* 0x002fc8000f8ec0ff */
[----:B------:R-:W-:-:S13]  /*3f50*/  ISETP.NE.AND P0, PT, R0, UR4, PT ;  /* 0x0000000400007c0c */ /* 0x000fda000bf05270 */
[----:B------:R-:W-:Y:S05]  /*3f60*/  @P0 BRA `(.L_x_73) ;  /* 0x00000000003c0947 */ /* 0x000fea0003800000 */
[----:B------:R-:W1:Y:S01]  /*3f70*/  S2R R2, SR_LANEID ;  /* 0x0000000000027919 */ /* 0x000e620000000000 */
[----:B------:R-:W-:Y:S01]  /*3f80*/  ULOP3.LUT UR5, URZ, UR5, URZ, 0x33, !UPT ;  /* 0x00000005ff057292 */ /* 0x000fe2000f8e33ff */
[----:B------:R-:W-:Y:S01]  /*3f90*/  LOP3.LUT R4, RZ, UR4, RZ, 0x33, !PT ;  /* 0x00000004ff047c12 */ /* 0x000fe2000f8e33ff */
[----:B------:R-:W-:Y:S02]  /*3fa0*/  VOTEU.ANY UR4, UPT, PT ;  /* 0x0000000000047886 */ /* 0x000fe400038e0100 */
[----:B------:R-:W-:Y:S01]  /*3fb0*/  UFLO.U32 UR4, UR4 ;  /* 0x00000004000472bd */ /* 0x000fe200080e0000 */
[----:B------:R-:W2:Y:S01]  /*3fc0*/  REDUX UR6, R4 ;  /* 0x00000000040673c4 */ /* 0x000ea20000000000 */
[----:B------:R-:W-:-:S06]  /*3fd0*/  IMAD.U32 R0, RZ, RZ, UR5 ;  /* 0x00000005ff007e24 */ /* 0x000fcc000f8e00ff */
[----:B------:R4:W-:Y:S01]  /*3fe0*/  UTCATOMSWS.AND URZ, UR5 ;  /* 0x0000000500ff79e3 */ /* 0x0009e20008000000 */
[----:B------:R-:W3:Y:S01]  /*3ff0*/  REDUX UR7, R0 ;  /* 0x00000000000773c4 */ /* 0x000ee20000000000 */
[----:B-1----:R-:W-:Y:S01]  /*4000*/  ISETP.EQ.U32.AND P0, PT, R2, UR4, PT ;  /* 0x0000000402007c0c */ /* 0x002fe2000bf02070 */
[----:B--2---:R-:W-:Y:S01]  /*4010*/  IMAD.U32 R2, RZ, RZ, UR6 ;  /* 0x00000006ff027e24 */ /* 0x004fe2000f8e00ff */
[----:B---3--:R-:W-:-:S11]  /*4020*/  MOV R3, UR7 ;  /* 0x0000000700037c02 */ /* 0x008fd60008000f00 */
[----:B------:R4:W-:Y:S04]  /*4030*/  @P0 ATOMS.AND RZ, [UR8+0x14], R3 ;  /* 0x00001403ffff098c */ /* 0x0009e8000a800008 */
[----:B------:R4:W-:Y:S01]  /*4040*/  @P0 ATOMS.AND RZ, [UR8+0x18], R2 ;  /* 0x00001802ffff098c */ /* 0x0009e2000a800008 */
[----:B------:R-:W-:Y:S05]  /*4050*/  BRA `(.L_x_74) ;  /* 0x0000000000147947 */ /* 0x000fea0003800000 */
.L_x_73:
[----:B------:R-:W-:Y:S02]  /*4060*/  MOV R2, 0x4080 ;  /* 0x0000408000027802 */ /* 0x000fe40000000f00 */
[----:B---3-5:R-:W-:Y:S05]  /*4070*/  CALL.REL.NOINC `($__internal_0_$__cuda_sm10x_tcgen05_guardrail_trap_col_being_dealloced_not_returned_by_alloc) ;  /* 0x0000006400307944 */ /* 0x028fea0003c00000 */
[----:B------:R-:W-:Y:S05]  /*4080*/  BRA `(.L_x_74) ;  /* 0x0000000000087947 */ /* 0x000fea0003800000 */
.L_x_72:
[----:B------:R-:W-:Y:S02]  /*4090*/  MOV R2, 0x40b0 ;  /* 0x000040b000027802 */ /* 0x000fe40000000f00 */
[----:B---3-5:R-:W-:Y:S05]  /*40a0*/  CALL.REL.NOINC `($__internal_2_$__cuda_sm10x_tcgen05_guardrail_trap_unallocated_columns_being_dealloced) ;  /* 0x00000064003c7944 */ /* 0x028fea0003c00000 */
.L_x_74:
[----:B------:R-:W-:Y:S01]  /*40b0*/  NOP ;  /* 0x0000000000007918 */ /* 0x000fe20000000000 */
[----:B----4-:R-:W-:Y:S05]  /*40c0*/  EXIT ;  /* 0x000000000000794d */ /* 0x010fea0003800000 */
.L_x_56:
[----:B------:R-:W-:-:S09]  /*40d0*/  UISETP.NE.OR UP0, UPT, UR17, 0x3, !UP5 ;  /* 0x000000031100788c */ /* 0x000fd2000ef05670 */
[----:B------:R-:W-:Y:S05]  /*40e0*/  BRA.U UP0, `(.L_x_75) ;  /* 0x0000001100547547 */ /* 0x000fea000b800000 */
[----:B------:R-:W2:Y:S01]  /*40f0*/  S2UR UR10, SR_CgaCtaId ;  /* 0x00000000000a79c3 */ /* 0x000ea20000008800 */
[----:B------:R-:W3:Y:S01]  /*4100*/  LDCU UR31, c[0x0][0x370] ;  /* 0x00006e00ff1f77ac */ /* 0x000ee20008000800 */
[----:B------:R-:W-:Y:S02]  /*4110*/  HFMA2 R13, -RZ, RZ, 0, 0 ;  /* 0x00000000ff0d7431 */ /* 0x000fe400000001ff */
[----:B------:R-:W-:Y:S01]  /*4120*/  IMAD.MOV.U32 R15, RZ, RZ, 0x1 ;  /* 0x00000001ff0f7424 */ /* 0x000fe200078e00ff */
[----:B------:R-:W-:Y:S01]  /*4130*/  MOV R7, 0x1000 ;  /* 0x0000100000077802 */ /* 0x000fe20000000f00 */
[----:B------:R-:W3:Y:S01]  /*4140*/  LDCU.128 UR44, c[0x0][0xb10] ;  /* 0x00016200ff2c77ac */ /* 0x000ee20008000c00 */
[----:B------:R-:W-:Y:S01]  /*4150*/  IMAD.MOV.U32 R14, RZ, RZ, RZ ;  /* 0x000000ffff0e7224 */ /* 0x000fe200078e00ff */
[----:B------:R-:W4:Y:S01]  /*4160*/  LDC.64 R16, c[0x0][0x348] ;  /* 0x0000d200ff107b82 */ /* 0x000f220000000a00 */
[----:B------:R-:W1:Y:S01]  /*4170*/  LDCU UR30, c[0x0][0x374] ;  /* 0x00006e80ff1e77ac */ /* 0x000e620008000800 */
[----:B------:R-:W2:Y:S06]  /*4180*/  LDCU UR15, c[0x0][0xb0c] ;  /* 0x00016180ff0f77ac */ /* 0x000eac0008000800 */
[----:B------:R-:W4:Y:S01]  /*4190*/  LDC.64 R2, c[0x0][0x888] ;  /* 0x00022200ff027b82 */ /* 0x000f220000000a00 */
[----:B------:R-:W4:Y:S01]  /*41a0*/  LDCU UR49, c[0x0][0xb20] ;  /* 0x00016400ff3177ac */ /* 0x000f220008000800 */
[----:B------:R-:W4:Y:S06]  /*41b0*/  LDCU UR4, c[0x0][0xb30] ;  /* 0x00016600ff0477ac */ /* 0x000f2c0008000800 */
[----:B------:R-:W4:Y:S01]  /*41c0*/  LDC.64 R4, c[0x0][0x890] ;  /* 0x00022400ff047b82 */ /* 0x000f220000000a00 */
[----:B------:R-:W-:Y:S01]  /*41d0*/  UMOV UR21, 0x400 ;  /* 0x0000040000157882 */ /* 0x000fe20000000000 */
[----:B---3--:R-:W-:-:S02]  /*41e0*/  UIMAD.WIDE.U32 UR6, UR31, UR44, URZ ;  /* 0x0000002c1f0672a5 */ /* 0x008fc4000f8e00ff */
[----:B-1----:R-:W-:Y:S02]  /*41f0*/  UIMAD.WIDE.U32 UR8, UR30, UR47, URZ ;  /* 0x0000002f1e0872a5 */ /* 0x002fe4000f8e00ff */
[----:B--2---:R-:W-:Y:S02]  /*4200*/  ULEA UR21, UR10, UR21, 0x18 ;  /* 0x000000150a157291 */ /* 0x004fe4000f8ec0ff */
[----:B------:R-:W-:Y:S02]  /*4210*/  UPLOP3.LUT UP3, UPT, UPT, UPT, UPT, 0x40, 0x4 ;  /* 0x000000000004789c */ /* 0x000fe40003f6e870 */
[----:B------:R-:W-:Y:S02]  /*4220*/  UIADD3 UR37, UPT, UPT, UR21, 0x68, URZ ;  /* 0x0000006815257890 */ /* 0x000fe4000fffe0ff */
[----:B------:R-:W-:Y:S02]  /*4230*/  UIADD3 UR33, UPT, UPT, UR21, 0x50, URZ ;  /* 0x0000005015217890 */ /* 0x000fe4000fffe0ff */
[----:B------:R-:W-:-:S02]  /*4240*/  UIADD3 UR25, UPT, UPT, UR21, 0x58, URZ ;  /* 0x0000005815197890 */ /* 0x000fc4000fffe0ff */
[----:B------:R-:W-:Y:S01]  /*4250*/  UIADD3 UR17, UPT, UPT, UR21, 0x60, URZ ;  /* 0x0000006015117890 */ /* 0x000fe2000fffe0ff */
[----:B------:R-:W-:Y:S01]  /*4260*/  UMOV UR6, UR7 ;  /* 0x0000000700067c82 */ /* 0x000fe20008000000 */
[----:B------:R-:W-:Y:S01]  /*4270*/  UMOV UR41, UR9 ;  /* 0x0000000900297c82 */ /* 0x000fe20008000000 */
[----:B------:R-:W-:Y:S02]  /*4280*/  UISETP.GE.AND UP0, UPT, UR42, 0x1, UPT ;  /* 0x000000012a00788c */ /* 0x000fe4000bf06270 */
[----:B------:R-:W-:Y:S01]  /*4290*/  UISETP.NE.AND UP4, UPT, UR42, 0x1, UPT ;  /* 0x000000012a00788c */ /* 0x000fe2000bf85270 */
[----:B------:R-:W1:Y:S01]  /*42a0*/  LDCU.64 UR22, c[0x0][0xb28] ;  /* 0x00016500ff1677ac */ /* 0x000e620008000a00 */
[----:B------:R-:W-:Y:S02]  /*42b0*/  UISETP.NE.AND UP6, UPT, UR15, 0x1, UPT ;  /* 0x000000010f00788c */ /* 0x000fe4000bfc5270 */
[----:B------:R-:W-:Y:S02]  /*42c0*/  UISETP.NE.AND UP5, UPT, UR46, 0x1, UPT ;  /* 0x000000012e00788c */ /* 0x000fe4000bfa5270 */
[----:B------:R-:W-:-:S02]  /*42d0*/  UPRMT UR37, UR10, 0x654, UR37 ;  /* 0x000006540a257896 */ /* 0x000fc40008000025 */
[----:B------:R-:W-:Y:S02]  /*42e0*/  USHF.R.U32.HI UR43, URZ, UR45, UR6 ;  /* 0x0000002dff2b7299 */ /* 0x000fe40008011606 */
[----:B------:R-:W-:Y:S02]  /*42f0*/  UPRMT UR40, UR10, 0x654, UR33 ;  /* 0x000006540a287896 */ /* 0x000fe40008000021 */
[----:B------:R-:W-:Y:S02]  /*4300*/  UPRMT UR39, UR10, 0x654, UR25 ;  /* 0x000006540a277896 */ /* 0x000fe40008000019 */
[----:B------:R-:W-:Y:S02]  /*4310*/  UPRMT UR38, UR10, 0x654, UR17 ;  /* 0x000006540a267896 */ /* 0x000fe40008000011 */
[----:B----4-:R-:W-:Y:S02]  /*4320*/  USHF.R.U32.HI UR41, URZ, UR49, UR41 ;  /* 0x00000031ff297299 */ /* 0x010fe40008011629 */
[----:B------:R-:W-:-:S11]  /*4330*/  UISETP.NE.AND UP2, UPT, UR4, 0x1, UPT ;  /* 0x000000010400788c */ /* 0x000fd6000bf45270 */
.L_x_86:
[C---:B------:R-:W-:Y:S02]  /*4340*/  LEA R12, R14.reuse, UR21, 0x3 ;  /* 0x000000150e0c7c11 */ /* 0x040fe4000f8e18ff */
[----:B------:R-:W-:Y:S02]  /*4350*/  SHF.L.U32 R9, R13, 0x1f, RZ ;  /* 0x0000001f0d097819 */ /* 0x000fe400000006ff */
[----:B------:R-:W-:Y:S02]  /*4360*/  LEA R10, R14, UR21, 0x4 ;  /* 0x000000150e0a7c11 */ /* 0x000fe4000f8e20ff */
[----:B--2---:R-:W2:Y:S02]  /*4370*/  SYNCS.PHASECHK.TRANS64.TRYWAIT P0, [R12+URZ+0xa0], R9 ;  /* 0x0000a0090c0075a7 */ /* 0x004ea400080011ff */
[----:B--2---:R-:W-:Y:S05]  /*4380*/  @!P0 BRA `(.L_x_76) ;  /* 0x0000005c00208947 */ /* 0x004fea0003800000 */
.L_x_162:
[----:B--2---:R-:W2:Y:S01]  /*4390*/  LDS.128 R8, [R10+0x130] ;  /* 0x000130000a087984 */ /* 0x004ea20000000c00 */
[----:B------:R-:W-:Y:S01]  /*43a0*/  UISETP.GE.AND UP0, UPT, UR42, 0x1, UPT ;  /* 0x000000012a00788c */ /* 0x000fe2000bf06270 */
[----:B------:R-:W-:Y:S01]  /*43b0*/  @!PT LDS RZ, [RZ] ;  /* 0x00000000fffff984 */ /* 0x000fe20000000800 */
[----:B------:R-:W-:Y:S01]  /*43c0*/  @!PT LDS RZ, [RZ] ;  /* 0x00000000fffff984 */ /* 0x000fe20000000800 */
[----:B------:R-:W-:Y:S01]  /*43d0*/  @!PT LDS RZ, [RZ] ;  /* 0x00000000fffff984 */ /* 0x000fe20000000800 */
[----:B------:R-:W-:Y:S01]  /*43e0*/  @!PT LDS RZ, [RZ] ;  /* 0x00000000fffff984 */ /* 0x000fe20000000800 */
[----:B------:R3:W-:Y:S06]  /*43f0*/  MEMBAR.ALL.CTA ;  /* 0x0000000000007992 */ /* 0x0007ec0000008000 */
[----:B---3--:R-:W3:Y:S01]  /*4400*/  FENCE.VIEW.ASYNC.S ;  /* 0x00000000000073c6 */ /* 0x008ee20000000000 */
[----:B--2---:R-:W-:Y:S11]  /*4410*/  LOP3.LUT P0, RZ, R10, 0x1, RZ, 0xc0, !PT ;  /* 0x000000010aff7812 */ /* 0x004ff6000780c0ff */
[----:B------:R-:W-:Y:S02]  /*4420*/  @!UPT UIADD3 URZ, UPT, UPT, URZ, URZ, URZ ;  /* 0x000000fffffff290 */ /* 0x000fe4000fffe0ff */
[----:B---3--:R-:W-:Y:S01]  /*4430*/  VOTEU.ANY UP1, P0 ;  /* 0x0000000000ff7886 */ /* 0x008fe20000020100 */
[----:B------:R-:W-:Y:S11]  /*4440*/  PLOP3.LUT P0, PT, PT, PT, UP1, 0x80, 0x8 ;  /* 0x000000000008781c */ /* 0x000ff60003f0f018 */
[----:B------:R-:W-:Y:S02]  /*4450*/  @!UPT UIADD3 URZ, UPT, UPT, URZ, URZ, URZ ;  /* 0x000000fffffff290 */ /* 0x000fe4000fffe0ff */
[----:B------:R-:W-:Y:S02]  /*4460*/  @P0 SHF.R.U32.HI R0, RZ, 0x10, R9 ;  /* 0x00000010ff000819 */ /* 0x000fe40000011609 */
[----:B------:R-:W-:Y:S02]  /*4470*/  @P0 MOV R6, R8 ;  /* 0x0000000800060202 */ /* 0x000fe40000000f00 */
[----:B------:R-:W-:Y:S01]  /*4480*/  @P0 R2UR UR4, R0 ;  /* 0x00000000000402ca */ /* 0x000fe200000e0000 */
[----:B------:R-:W-:Y:S01]  /*4490*/  VIADD R0, R12, 0xb0 ;  /* 0x000000b00c007836 */ /* 0x000fe20000000000 */
[----:B------:R-:W-:Y:S02]  /*44a0*/  @P0 LOP3.LUT R8, R9, 0xffff, RZ, 0xc0, !PT ;  /* 0x0000ffff09080812 */ /* 0x000fe400078ec0ff */
[----:B------:R-:W-:Y:S02]  /*44b0*/  @P0 R2UR UR6, R6 ;  /* 0x00000000060602ca */ /* 0x000fe400000e0000 */
[----:B------:R-:W-:Y:S02]  /*44c0*/  PRMT R0, RZ, 0x654, R0 ;  /* 0x00000654ff007816 */ /* 0x000fe40000000000 */
[----:B------:R-:W-:Y:S02]  /*44d0*/  @P0 R2UR UR5, R8 ;  /* 0x00000000080502ca */ /* 0x000fe400000e0000 */
[----:B------:R2:W-:Y:S03]  /*44e0*/  SYNCS.ARRIVE.TRANS64.RED.A1T0 RZ, [R0+URZ], RZ ;  /* 0x000000ff00ff79a7 */ /* 0x0005e600081004ff */
[----:B------:R-:W-:Y:S04]  /*44f0*/  @UP1 UMOV UR29, UR4 ;  /* 0x00000004001d1c82 */ /* 0x000fe80008000000 */
[----:B------:R-:W-:Y:S04]  /*4500*/  @UP1 UMOV UR14, UR6 ;  /* 0x00000006000e1c82 */ /* 0x000fe80008000000 */
[----:B------:R-:W-:Y:S01]  /*4510*/  @UP1 UMOV UR13, UR5 ;  /* 0x00000005000d1c82 */ /* 0x000fe20008000000 */
[----:B------:R-:W-:Y:S05]  /*4520*/  BRA.U !UP0, `(.L_x_77) ;  /* 0x0000000108a47547 */ /* 0x000fea000b800000 */
[----:B------:R-:W-:Y:S02]  /*4530*/  UIMAD.WIDE.U32 UR18, UR13, UR47, URZ ;  /* 0x0000002f0d1272a5 */ /* 0x000fe4000f8e00ff */
[----:B------:R-:W-:Y:S02]  /*4540*/  UIMAD.WIDE.U32 UR26, UR14, UR44, URZ ;  /* 0x0000002c0e1a72a5 */ /* 0x000fe4000f8e00ff */
[----:B------:R-:W-:Y:S02]  /*4550*/  USEL UR4, UR30, UR41, !UP5 ;  /* 0x000000291e047287 */ /* 0x000fe4000e800000 */
[----:B------:R-:W-:Y:S02]  /*4560*/  USEL UR7, UR31, UR43, !UP6 ;  /* 0x0000002b1f077287 */ /* 0x000fe4000f000000 */
[----:B-1----:R-:W-:Y:S02]  /*4570*/  UIMAD.WIDE.U32 UR8, UR4, UR22, URZ ;  /* 0x00000016040872a5 */ /* 0x002fe4000f8e00ff */
[----:B------:R-:W-:Y:S01]  /*4580*/  UIMAD.WIDE.U32 UR10, UR7, UR22, URZ ;  /* 0x00000016070a72a5 */ /* 0x000fe2000f8e00ff */
[----:B------:R-:W-:Y:S02]  /*4590*/  UMOV UR5, UR19 ;  /* 0x0000001300057c82 */ /* 0x000fe40008000000 */
[----:B------:R-:W-:Y:S03]  /*45a0*/  USHF.R.U32.HI UR6, URZ, UR49, UR5 ;  /* 0x00000031ff067299 */ /* 0x000fe60008011605 */
[----:B------:R-:W-:Y:S01]  /*45b0*/  UMOV UR5, UR27 ;  /* 0x0000001b00057c82 */ /* 0x000fe20008000000 */
[----:B------:R-:W-:Y:S02]  /*45c0*/  USEL UR6, UR13, UR6, !UP5 ;  /* 0x000000060d067287 */ /* 0x000fe4000e800000 */
[----:B------:R-:W-:Y:S03]  /*45d0*/  USHF.R.U32.HI UR12, URZ, UR45, UR5 ;  /* 0x0000002dff0c7299 */ /* 0x000fe60008011605 */
[----:B------:R-:W-:Y:S02]  /*45e0*/  UMOV UR5, UR9 ;  /* 0x0000000900057c82 */ /* 0x000fe40008000000 */
[----:B------:R-:W-:Y:S03]  /*45f0*/  @UP4 USHF.R.U32.HI UR4, URZ, UR23, UR5 ;  /* 0x00000017ff044299 */ /* 0x000fe60008011605 */
[----:B------:R-:W-:Y:S01]  /*4600*/  UMOV UR5, UR11 ;  /* 0x0000000b00057c82 */ /* 0x000fe20008000000 */
[----:B------:R-:W-:Y:S02]  /*4610*/  UIMAD UR4, UR42, UR4, URZ ;  /* 0x000000042a0472a4 */ /* 0x000fe4000f8e02ff */
[----:B------:R-:W-:Y:S02]  /*4620*/  @UP4 USHF.R.U32.HI UR7, URZ, UR23, UR5 ;  /* 0x00000017ff074299 */ /* 0x000fe40008011605 */
[----:B------:R-:W-:Y:S02]  /*4630*/  UIMAD.WIDE.U32 UR10, UR6, UR22, URZ ;  /* 0x00000016060a72a5 */ /* 0x000fe4000f8e00ff */
[----:B------:R-:W-:Y:S02]  /*4640*/  USEL UR5, UR14, UR12, !UP6 ;  /* 0x0000000c0e057287 */ /* 0x000fe4000f000000 */
[----:B------:R-:W-:Y:S02]  /*4650*/  UIMAD UR8, UR42, UR7, URZ ;  /* 0x000000072a0872a4 */ /* 0x000fe4000f8e02ff */
[----:B------:R-:W-:Y:S03]  /*4660*/  UISETP.GE.AND UP0, UPT, UR6, UR4, UPT ;  /* 0x000000040600728c */ /* 0x000fe6000bf06270 */
[----:B------:R-:W-:Y:S01]  /*4670*/  UMOV UR4, UR11 ;  /* 0x0000000b00047c82 */ /* 0x000fe20008000000 */
[----:B------:R-:W-:Y:S02]  /*4680*/  UISETP.GE.OR UP0, UPT, UR5, UR8, UP0 ;  /* 0x000000080500728c */ /* 0x000fe40008706670 */
[----:B------:R-:W-:Y:S02]  /*4690*/  USHF.R.U32.HI UR4, URZ, UR23, UR4 ;  /* 0x00000017ff047299 */ /* 0x000fe40008011604 */
[----:B------:R-:W-:Y:S02]  /*46a0*/  UIMAD.WIDE.U32 UR8, UR5, UR22, URZ ;  /* 0x00000016050872a5 */ /* 0x000fe4000f8e00ff */
[----:B------:R-:W-:Y:S04]  /*46b0*/  USEL UR10, UR6, UR4, !UP4 ;  /* 0x00000004060a7287 */ /* 0x000fe8000e000000 */
[----:B------:R-:W-:Y:S01]  /*46c0*/  UIADD3 UR11, UPT, UPT, -UR10, URZ, URZ ;  /* 0x000000ff0a0b7290 */ /* 0x000fe2000fffe1ff */
[----:B------:R-:W-:Y:S02]  /*46d0*/  @!UP0 UMOV UR4, UR9 ;  /* 0x0000000900048c82 */ /* 0x000fe40008000000 */
[----:B------:R-:W-:Y:S02]  /*46e0*/  @!UP0 USHF.R.U32.HI UR4, URZ, UR23, UR4 ;  /* 0x00000017ff048299 */ /* 0x000fe40008011604 */
[----:B------:R-:W-:Y:S02]  /*46f0*/  UIMAD UR8, UR42, UR11, UR6 ;  /* 0x0000000b2a0872a4 */ /* 0x000fe4000f8e0206 */
[----:B------:R-:W-:Y:S04]  /*4700*/  @!UP0 USEL UR4, UR5, UR4, !UP4 ;  /* 0x0000000405048287 */ /* 0x000fe8000e000000 */
[----:B------:R-:W-:Y:S02]  /*4710*/  @!UP0 UIMAD UR8, UR7, UR8, UR4 ;  /* 0x00000008070882a4 */ /* 0x000fe4000f8e0204 */
[----:B------:R-:W-:Y:S02]  /*4720*/  @!UP0 UIADD3 UR9, UPT, UPT, UR10, -UR4, URZ ;  /* 0x800000040a098290 */ /* 0x000fe4000fffe0ff */
[----:B------:R-:W-:Y:S02]  /*4730*/  UIADD3 UR4, UPT, UPT, -UR5, URZ, URZ ;  /* 0x000000ff05047290 */ /* 0x000fe4000fffe1ff */
[----:B------:R-:W-:Y:S02]  /*4740*/  UIADD3 UR7, UPT, UPT, -UR6, URZ, URZ ;  /* 0x000000ff06077290 */ /* 0x000fe4000fffe1ff */
[----:B------:R-:W-:Y:S02]  /*4750*/  @!UP0 UIMAD UR6, UR9, UR42, UR5 ;  /* 0x0000002a090682a4 */ /* 0x000fe4000f8e0205 */
[----:B------:R-:W-:Y:S02]  /*4760*/  UIMAD UR14, UR15, UR4, UR14 ;  /* 0x000000040f0e72a4 */ /* 0x000fe4000f8e020e */
[----:B------:R-:W-:Y:S01]  /*4770*/  UIMAD UR13, UR46, UR7, UR13 ;  /* 0x000000072e0d72a4 */ /* 0x000fe2000f8e020d */
[----:B------:R-:W-:Y:S02]  /*4780*/  @!UP0 UMOV UR5, UR8 ;  /* 0x0000000800058c82 */ /* 0x000fe40008000000 */
[----:B------:R-:W-:Y:S02]  /*4790*/  UIMAD UR14, UR5, UR15, UR14 ;  /* 0x0000000f050e72a4 */ /* 0x000fe4000f8e020e */
[----:B------:R-:W-:Y:S11]  /*47a0*/  UIMAD UR13, UR6, UR46, UR13 ;  /* 0x0000002e060d72a4 */ /* 0x000ff6000f8e020d */
[----:B------:R-:W-:Y:S01]  /*47b0*/  @!UPT UIADD3 URZ, UPT, UPT, URZ, URZ, URZ ;  /* 0x000000fffffff290 */ /* 0x000fe2000fffe0ff */
.L_x_77:
[----:B------:R-:W3:Y:S01]  /*47c0*/  @!UP2 LDCU.128 UR8, c[0x0][0xb10] ;  /* 0x00016200ff08a7ac */ /* 0x000ee20008000c00 */
[C---:B------:R-:W-:Y:S02]  /*47d0*/  ISETP.NE.U32.AND P1, PT, R4.reuse, RZ, PT ;  /* 0x000000ff0400720c */ /* 0x040fe40003f25070 */
[----:B------:R-:W-:Y:S02]  /*47e0*/  ISETP.NE.U32.AND P0, PT, R4, RZ, PT ;  /* 0x000000ff0400720c */ /* 0x000fe40003f05070 */
[C---:B------:R-:W-:Y:S02]  /*47f0*/  ISETP.NE.AND.EX P1, PT, R5.reuse, RZ, PT, P1 ;  /* 0x000000ff0500720c */ /* 0x040fe40003f25310 */
[----:B------:R-:W-:Y:S01]  /*4800*/  ISETP.NE.AND.EX P0, PT, R5, RZ, PT, P0 ;  /* 0x000000ff0500720c */ /* 0x000fe20003f05300 */
[----:B------:R-:W4:Y:S01]  /*4810*/  @!UP2 LDCU UR5, c[0x0][0xb0c] ;  /* 0x00016180ff05a7ac */ /* 0x000f220008000800 */
[----:B------:R-:W-:Y:S01]  /*4820*/  SHF.L.U32 R9, R15, 0x1f, RZ ;  /* 0x0000001f0f097819 */ /* 0x000fe200000006ff */
[----:B------:R-:W-:Y:S02]  /*4830*/  USHF.L.U32 UR35, UR16, 0x6, URZ ;  /* 0x0000000610237899 */ /* 0x000fe400080006ff */
[----:B------:R-:W-:Y:S02]  /*4840*/  USHF.L.U32 UR34, UR20, 0x8, URZ ;  /* 0x0000000814227899 */ /* 0x000fe400080006ff */
[----:B---3--:R-:W-:Y:S07]  /*4850*/  UIMAD.WIDE.U32 UR6, UR14, UR8, URZ ;  /* 0x000000080e0672a5 */ /* 0x008fee000f8e00ff */
[----:B------:R-:W-:Y:S01]  /*4860*/  @!UP2 UMOV UR4, UR7 ;  /* 0x000000070004ac82 */ /* 0x000fe20008000000 */
[----:B----4-:R-:W-:Y:S02]  /*4870*/  @!UP2 UISETP.NE.AND UP0, UPT, UR5, 0x1, UPT ;  /* 0x000000010500a88c */ /* 0x010fe4000bf05270 */
[----:B------:R-:W-:Y:S02]  /*4880*/  @!UP2 USHF.R.U32.HI UR4, URZ, UR9, UR4 ;  /* 0x00000009ff04a299 */ /* 0x000fe40008011604 */
[----:B------:R-:W-:Y:S02]  /*4890*/  UIMAD.WIDE.U32 UR6, UR13, UR11, URZ ;  /* 0x0000000b0d0672a5 */ /* 0x000fe4000f8e00ff */
[----:B------:R-:W-:Y:S02]  /*48a0*/  @!UP2 USEL UR8, UR14, UR4, !UP0 ;  /* 0x000000040e08a287 */ /* 0x000fe4000c000000 */
[----:B------:R-:W-:Y:S03]  /*48b0*/  @!UP2 UISETP.NE.AND UP0, UPT, UR10, 0x1, UPT ;  /* 0x000000010a00a88c */ /* 0x000fe6000bf05270 */
[----:B------:R-:W-:Y:S02]  /*48c0*/  @!UP2 UMOV UR6, UR7 ;  /* 0x000000070006ac82 */ /* 0x000fe40008000000 */
[----:B------:R-:W3:Y:S02]  /*48d0*/  @!UP2 LDCU UR4, c[0x0][0xb20] ;  /* 0x00016400ff04a7ac */ /* 0x000ee40008000800 */
[----:B---3--:R-:W-:Y:S04]  /*48e0*/  @!UP2 USHF.R.U32.HI UR6, URZ, UR4, UR6 ;  /* 0x00000004ff06a299 */ /* 0x008fe80008011606 */
[----:B------:R-:W-:Y:S04]  /*48f0*/  @!UP2 USEL UR6, UR13, UR6, !UP0 ;  /* 0x000000060d06a287 */ /* 0x000fe8000c000000 */
[----:B------:R-:W-:Y:S02]  /*4900*/  @!UP2 UIADD3 UR4, UPT, UPT, -UR8, UR6, URZ ;  /* 0x000000060804a290 */ /* 0x000fe4000fffe1ff */
[----:B------:R-:W-:Y:S02]  /*4910*/  @!UP2 UIADD3 UR6, UPT, UPT, UR8, -UR6, URZ ;  /* 0x800000060806a290 */ /* 0x000fe4000fffe0ff */
[----:B------:R-:W-:Y:S02]  /*4920*/  @!UP2 UIMAD UR14, UR4, UR5, UR14 ;  /* 0x00000005040ea2a4 */ /* 0x000fe4000f8e020e */
[----:B------:R-:W-:Y:S01]  /*4930*/  @!UP2 UIMAD UR13, UR6, UR10, UR13 ;  /* 0x0000000a060da2a4 */ /* 0x000fe2000f8e020d */
[----:B------:R-:W-:Y:S11]  /*4940*/  BRA.U UP3, `(.L_x_78) ;  /* 0x0000000103107547 */ /* 0x000ff6000b800000 */
[----:B--2---:R-:W-:Y:S04]  /*4950*/  MOV R0, UR48 ;  /* 0x0000003000007c02 */ /* 0x004fe80008000f00 */
[----:B------:R-:W-:Y:S04]  /*4960*/  SHF.L.U32 R11, R0, 0x1f, RZ ;  /* 0x0000001f000b7819 */ /* 0x000fe800000006ff */
[----:B------:R-:W2:Y:S02]  /*4970*/  SYNCS.PHASECHK.TRANS64.TRYWAIT P2, [UR21+0x98], R11 ;  /* 0x0000980bff0075a7 */ /* 0x000ea40008041115 */
[----:B--2---:R-:W-:Y:S05]  /*4980*/  @!P2 BRA `(.L_x_79) ;  /* 0x0000005400b4a947 */ /* 0x004fea0003800000 */
.L_x_78:
[----:B------:R-:W-:Y:S05]  /*4990*/  @!P1 BRA `(.L_x_80) ;  /* 0x0000000000309947 */ /* 0x000fea0003800000 */
[----:B------:R-:W-:Y:S01]  /*49a0*/  ISETP.NE.U32.AND P1, PT, R2, RZ, PT ;  /* 0x000000ff0200720c */ /* 0x000fe20003f25070 */
[----:B------:R-:W3:Y:S01]  /*49b0*/  LDCU.64 UR4, c[0x0][0x358] ;  /* 0x00006b00ff0477ac */ /* 0x000ee20008000a00 */
[----:B------:R-:W-:Y:S02]  /*49c0*/  IMAD.MOV.U32 R89, RZ, RZ, 0x1 ;  /* 0x00000001ff597424 */ /* 0x000fe400078e00ff */
[----:B------:R-:W-:Y:S11]  /*49d0*/  ISETP.NE.AND.EX P1, PT, R3, RZ, PT, P1 ;  /* 0x000000ff0300720c */ /* 0x000ff60003f25310 */
[----:B------:R-:W-:Y:S02]  /*49e0*/  @!UPT UIADD3 URZ, UPT, UPT, URZ, URZ, URZ ;  /* 0x000000fffffff290 */ /* 0x000fe4000fffe0ff */
[----:B--2---:R-:W2:Y:S01]  /*49f0*/  @P1 LDC.64 R10, c[0x0][0x888] ;  /* 0x00022200ff0a1b82 */ /* 0x004ea20000000a00 */
[----:B------:R-:W-:Y:S04]  /*4a00*/  @P1 IMAD R0, R4, UR36, RZ ;  /* 0x0000002404001c24 */ /* 0x000fe8000f8e02ff */
[----:B--2---:R-:W-:Y:S04]  /*4a10*/  @P1 IMAD.WIDE R10, R0, 0x4, R10 ;  /* 0x00000004000a1825 */ /* 0x004fe800078e020a */
[----:B------:R-:W-:Y:S01]  /*4a20*/  HFMA2 R0, -RZ, RZ, 0, 5.9604644775390625e-08 ;  /* 0x00000001ff007431 */ /* 0x000fe200000001ff */
[----:B---3-5:R3:W5:Y:S04]  /*4a30*/  @P1 LDG.E R41, desc[UR4][R10.64] ;  /* 0x000000040a291981 */ /* 0x028768000c1e1900 */
[----:B------:R-:W-:Y:S01]  /*4a40*/  @!P1 PRMT R89, R0, 0x7610, R89 ;  /* 0x0000761000599816 */ /* 0x000fe20000000059 */
[----:B---3--:R-:W4:Y:S06]  /*4a50*/  @!P1 LDC R41, c[0x0][0x880] ;  /* 0x00022000ff299b82 */ /* 0x008f2c0000000800 */
.L_x_80:
[----:B----45:R-:W-:Y:S01]  /*4a60*/  @!P0 FSETP.EQ.AND P1, PT, R41, RZ, PT ;  /* 0x000000ff2900820b */ /* 0x030fe20003f22000 */
[----:B------:R-:W-:Y:S01]  /*4a70*/  @!UPT UIADD3 URZ, UPT, UPT, URZ, URZ, URZ ;  /* 0x000000fffffff290 */ /* 0x000fe2000fffe0ff */
[----:B------:R-:W-:Y:S11]  /*4a80*/  @!P0 BRA `(.L_x_81) ;  /* 0x0000000000188947 */ /* 0x000ff60003800000 */
[----:B------:R-:W-:Y:S02]  /*4a90*/  LOP3.LUT P0, RZ, R89, 0xff, RZ, 0xc0, !PT ;  /* 0x000000ff59ff7812 */ /* 0x000fe4000780c0ff */
[----:B------:R-:W-:Y:S04]  /*4aa0*/  ISETP.NE.U32.AND P1, PT, R2, RZ, PT ;  /* 0x000000ff0200720c */ /* 0x000fe80003f25070 */
[----:B------:R-:W-:Y:S04]  /*4ab0*/  ISETP.NE.AND.EX P1, PT, R3, RZ, PT, P1 ;  /* 0x000000ff0300720c */ /* 0x000fe80003f25310 */
[----:B------:R-:W-:Y:S03]  /*4ac0*/  PLOP3.LUT P1, PT, P1, PT, PT, 0x8, 0x80 ;  /* 0x000000000080781c */ /* 0x000fe60000f2e170 */
[----:B------:R-:W-:Y:S11]  /*4ad0*/  @P0 FSETP.EQ.AND P1, PT, R41, RZ, PT ;  /* 0x000000ff2900020b */ /* 0x000ff60003f22000 */
[----:B------:R-:W-:Y:S02]  /*4ae0*/  @!UPT UIADD3 URZ, UPT, UPT, URZ, URZ, URZ ;  /* 0x000000fffffff290 */ /* 0x000fe4000fffe0ff */
.L_x_81:
[----:B------:R-:W3:Y:S01]  /*4af0*/  SYNCS.PHASECHK.TRANS64.TRYWAIT P2, [UR21+0x70], R9 ;  /* 0x00007009ff0075a7 */ /* 0x000ee20008041115 */
[----:B------:R-:W-:Y:S04]  /*4b00*/  ELECT P0, URZ, PT ;  /* 0x0000000000ff782f */ /* 0x000fe80003800000 */
[----:B------:R-:W-:Y:S11]  /*4b10*/  PLOP3.LUT P1, PT, P1, P0, PT, 0xf2, 0x2f ;  /* 0x00000000002f781c */ /* 0x000ff60000f21e72 */
[----:B------:R-:W-:Y:S02]  /*4b20*/  @!UPT UIADD3 URZ, UPT, UPT, URZ, URZ, URZ ;  /* 0x000000fffffff290 */ /* 0x000fe4000fffe0ff */
[----:B------:R-:W-:Y:S05]  /*4b30*/  @!P1 IADD3 R8, P0, PT, R16, 0x580, RZ ;  /* 0x0000058010089810 */ /* 0x000fea0007f1e0ff */
[----:B------:R-:W-:Y:S01]  /*4b40*/  @!P1 IMAD.X R6, RZ, RZ, R17, P0 ;  /* 0x000000ffff069224 */ /* 0x000fe200000e0611 */
[----:B---3--:R-:W-:Y:S07]  /*4b50*/  @!P2 BRA `(.L_x_82) ;  /* 0x000000540058a947 */ /* 0x008fee0003800000 */
.L_x_165:
[----:B------:R-:W-:Y:S01]  /*4b60*/  @!P1 R2UR UR5, R8 ;  /* 0x00000000080592ca */ /* 0x000fe200000e0000 */
[----:B------:R-:W-:Y:S01]  /*4b70*/  VOTEU.ALL UP0, P1 ;  /* 0x0000000000ff7886 */ /* 0x000fe20000800000 */
[----:B------:R-:W-:Y:S01]  /*4b80*/  @!P1 R2UR UR4, R6 ;  /* 0x00000000060492ca */ /* 0x000fe200000e0000 */
[----:B--2---:R-:W-:Y:S01]  /*4b90*/  @!P1 IMAD.MOV.U32 R0, RZ, RZ, 0x1000 ;  /* 0x00001000ff009424 */ /* 0x004fe200078e00ff */
[----:B------:R-:W-:Y:S01]  /*4ba0*/  UMOV UR6, 0x0 ;  /* 0x0000000000067882 */ /* 0x000fe20000000000 */
[----:B------:R-:W-:Y:S01]  /*4bb0*/  UMOV UR7, 0x10000000 ;  /* 0x1000000000077882 */ /* 0x000fe20000000000 */
[----:B------:R-:W-:Y:S01]  /*4bc0*/  @!UP0 UIADD3 UR32, UPT, UPT, UR21, 0x200, URZ ;  /* 0x0000020015208890 */ /* 0x000fe2000fffe0ff */
[----:B------:R-:W-:Y:S01]  /*4bd0*/  @!P1 IADD3 R8, P0, PT, R16, 0x580, RZ ;  /* 0x0000058010089810 */ /* 0x000fe20007f1e0ff */
[----:B------:R-:W-:Y:S04]  /*4be0*/  VOTEU.ALL UP0, P1 ;  /* 0x0000000000ff7886 */ /* 0x000fe80000800000 */
[----:B------:R-:W-:Y:S02]  /*4bf0*/  @!P1 IMAD.X R6, RZ, RZ, R17, P0 ;  /* 0x000000ffff069224 */ /* 0x000fe400000e0611 */
[----:B------:R-:W-:Y:S02]  /*4c00*/  IMAD.U32 R10, RZ, RZ, UR5 ;  /* 0x00000005ff0a7e24 */ /* 0x000fe4000f8e00ff */
[----:B------:R-:W-:Y:S03]  /*4c10*/  IMAD.U32 R11, RZ, RZ, UR4 ;  /* 0x00000004ff0b7e24 */ /* 0x000fe6000f8e00ff */
[----:B------:R-:W-:Y:S02]  /*4c20*/  @!P1 R2UR UR4, R10 ;  /* 0x000000000a0492ca */ /* 0x000fe400000e0000 */
[----:B------:R-:W-:Y:S11]  /*4c30*/  @!P1 R2UR UR5, R11 ;  /* 0x000000000b0592ca */ /* 0x000ff600000e0000 */
[----:B------:R-:W-:Y:S02]  /*4c40*/  @!UPT UIADD3 URZ, UPT, UPT, URZ, URZ, URZ ;  /* 0x000000fffffff290 */ /* 0x000fe4000fffe0ff */
[----:B------:R2:W-:Y:S01]  /*4c50*/  @!UP0 UTMALDG.3D [UR32], [UR4], desc[UR6] ;  /* 0x00000620040085b4 */ /* 0x0005e20008011000 */
[----:B------:R2:W-:Y:S01]  /*4c60*/  @!P1 SYNCS.ARRIVE.TRANS64.RED.A0TR RZ, [UR21+0x50], R0 ;  /* 0x00005000ffff99a7 */ /* 0x0005e20008300415 */
[----:B------:R-:W-:Y:S01]  /*4c70*/  SYNCS.ARRIVE.TRANS64.RED.A1T0 RZ, [UR40], RZ ;  /* 0x000000ffffff79a7 */ /* 0x000fe20008100428 */
[----:B------:R-:W3:Y:S02]  /*4c80*/  SYNCS.PHASECHK.TRANS64.TRYWAIT P2, [UR21+0x78], R9 ;  /* 0x00007809ff0075a7 */ /* 0x000ee40008041115 */
[----:B--23--:R-:W-:Y:S05]  /*4c90*/  @!P2 BRA `(.L_x_83) ;  /* 0x000000540020a947 */ /* 0x00cfea0003800000 */
.L_x_167:
        /* <DEDUP_REMOVED lines=8> */
[----:B------:R-:W-:Y:S01]  /*4d20*/  @!UP0 UIADD3 UR24, UPT, UPT, UR21, 0x1200, URZ ;  /* 0x0000120015188890 */ /* 0x000fe2000fffe0ff */
[----:B------:R-:W-:Y:S01]  /*4d30*/  VOTEU.ALL UP0, P1 ;  /* 0x0000000000ff7886 */ /* 0x000fe20000800000 */
[----:B------:R-:W-:Y:S01]  /*4d40*/  UMOV UR27, UR35 ;  /* 0x00000023001b7c82 */ /* 0x000fe20008000000 */
[----:B------:R-:W-:Y:S02]  /*4d50*/  UMOV UR28, UR36 ;  /* 0x00000024001c7c82 */ /* 0x000fe40008000000 */
[----:B------:R-:W-:Y:S02]  /*4d60*/  IMAD.U32 R10, RZ, RZ, UR5 ;  /* 0x00000005ff0a7e24 */ /* 0x000fe4000f8e00ff */
[----:B------:R-:W-:Y:S02]  /*4d70*/  IMAD.U32 R11, RZ, RZ, UR4 ;  /* 0x00000004ff0b7e24 */ /* 0x000fe4000f8e00ff */
[----:B------:R-:W-:Y:S01]  /*4d80*/  @!P1 IMAD.X R6, RZ, RZ, R17, P0 ;  /* 0x000000ffff069224 */ /* 0x000fe200000e0611 */
        /* <DEDUP_REMOVED lines=8> */
.L_x_169:
[----:B------:R-:W-:Y:S01]  /*4e10*/  @!P1 R2UR UR5, R8 ;  /* 0x00000000080592ca */ /* 0x000fe200000e0000 */
[----:B------:R-:W-:Y:S01]  /*4e20*/  VOTEU.ALL UP0, P1 ;  /* 0x0000000000ff7886 */ /* 0x000fe20000800000 */
[----:B------:R-:W-:Y:S01]  /*4e30*/  @!P1 R2UR UR4, R6 ;  /* 0x00000000060492ca */ /* 0x000fe200000e0000 */
[----:B--2---:R-:W-:Y:S01]  /*4e40*/  @!P1 IMAD.MOV.U32 R0, RZ, RZ, 0x1000 ;  /* 0x00001000ff009424 */ /* 0x004fe200078e00ff */
[----:B------:R-:W-:Y:S01]  /*4e50*/  UMOV UR6, 0x0 ;  /* 0x0000000000067882 */ /* 0x000fe20000000000 */
[----:B------:R-:W-:Y:S01]  /*4e60*/  UMOV UR7, 0x10000000 ;  /* 0x1000000000077882 */ /* 0x000fe20000000000 */
[----:B------:R-:W-:Y:S01]  /*4e70*/  @!UP0 UIADD3 UR18, UPT, UPT, UR34, 0x80, URZ ;  /* 0x0000008022128890 */ /* 0x000fe2000fffe0ff */
[----:B------:R-:W-:Y:S01]  /*4e80*/  VIADD R14, R14, 0x1 ;  /* 0x000000010e0e7836 */ /* 0x000fe20000000000 */
[----:B------:R-:W-:Y:S01]  /*4e90*/  @!UP0 UIADD3 UR16, UPT, UPT, UR21, 0x2200, URZ ;  /* 0x0000220015108890 */ /* 0x000fe2000fffe0ff */
[----:B------:R-:W-:Y:S01]  /*4ea0*/  VOTEU.ALL UP0, P1 ;  /* 0x0000000000ff7886 */ /* 0x000fe20000800000 */
[----:B------:R-:W-:Y:S01]  /*4eb0*/  UMOV UR19, UR35 ;  /* 0x0000002300137c82 */ /* 0x000fe20008000000 */
[----:B------:R-:W-:Y:S02]  /*4ec0*/  UMOV UR20, UR36 ;  /* 0x0000002400147c82 */ /* 0x000fe40008000000 */
        /* <DEDUP_REMOVED lines=10> */
.L_x_171:
[----:B------:R-:W-:Y:S01]  /*4f70*/  @!P1 IADD3 R6, P0, PT, R16, 0x580, RZ ;  /* 0x0000058010069810 */ /* 0x000fe20007f1e0ff */
[----:B------:R-:W-:Y:S01]  /*4f80*/  VOTEU.ALL UP0, P1 ;  /* 0x0000000000ff7886 */ /* 0x000fe20000800000 */
[----:B------:R-:W-:Y:S01]  /*4f90*/  UMOV UR6, 0x0 ;  /* 0x0000000000067882 */ /* 0x000fe20000000000 */
[----:B------:R-:W-:Y:S01]  /*4fa0*/  UMOV UR7, 0x10000000 ;  /* 0x1000000000077882 */ /* 0x000fe20000000000 */
[----:B------:R-:W-:Y:S01]  /*4fb0*/  @!P1 R2UR UR5, R6 ;  /* 0x00000000060592ca */ /* 0x000fe200000e0000 */
[----:B--2---:R-:W-:Y:S01]  /*4fc0*/  @!P1 IMAD.X R0, RZ, RZ, R17, P0 ;  /* 0x000000ffff009224 */ /* 0x004fe200000e0611 */
[----:B------:R-:W-:Y:S01]  /*4fd0*/  @!UP0 UIADD3 UR10, UPT, UPT, UR34, 0xc0, URZ ;  /* 0x000000c0220a8890 */ /* 0x000fe2000fffe0ff */
[----:B------:R-:W-:Y:S01]  /*4fe0*/  ISETP.NE.AND P0, PT, R14, 0x2, PT ;  /* 0x000000020e00780c */ /* 0x000fe20003f05270 */
[----:B------:R-:W-:Y:S01]  /*4ff0*/  @!UP0 UIADD3 UR8, UPT, UPT, UR21, 0x3200, URZ ;  /* 0x0000320015088890 */ /* 0x000fe2000fffe0ff */
[----:B------:R-:W-:Y:S01]  /*5000*/  LOP3.LUT R15, R15, 0x1, RZ, 0x3c, !PT ;  /* 0x000000010f0f7812 */ /* 0x000fe200078e3cff */
[----:B------:R-:W-:Y:S01]  /*5010*/  @!UP0 UIADD3 UR9, UPT, UPT, UR21, 0x68, URZ ;  /* 0x0000006815098890 */ /* 0x000fe2000fffe0ff */
[----:B------:R-:W-:Y:S01]  /*5020*/  @!P1 R2UR UR4, R0 ;  /* 0x00000000000492ca */ /* 0x000fe200000e0000 */
[----:B------:R-:W-:Y:S01]  /*5030*/  VOTEU.ALL UP0, P1 ;  /* 0x0000000000ff7886 */ /* 0x000fe20000800000 */
[----:B------:R-:W-:Y:S01]  /*5040*/  UMOV UR11, UR35 ;  /* 0x00000023000b7c82 */ /* 0x000fe20008000000 */
[----:B------:R-:W-:Y:S01]  /*5050*/  UMOV UR12, UR36 ;  /* 0x00000024000c7c82 */ /* 0x000fe20008000000 */
[----:B------:R-:W-:Y:S01]  /*5060*/  SEL R0, RZ, 0x1, P0 ;  /* 0x00000001ff007807 */ /* 0x000fe20000000000 */
[----:B------:R-:W-:Y:S01]  /*5070*/  UIADD3 UR20, UPT, UPT, UR13, UR59, URZ ;  /* 0x0000003b0d147290 */ /* 0x000fe2000fffe0ff */
[----:B------:R-:W-:Y:S01]  /*5080*/  IMAD.U32 R8, RZ, RZ, UR5 ;  /* 0x00000005ff087e24 */ /* 0x000fe2000f8e00ff */
[----:B------:R-:W-:Y:S01]  /*5090*/  SEL R14, R14, RZ, P0 ;  /* 0x000000ff0e0e7207 */ /* 0x000fe20000000000 */
[----:B------:R-:W-:Y:S01]  /*50a0*/  UIADD3 UR16, UPT, UPT, UR14, UR62, URZ ;  /* 0x0000003e0e107290 */ /* 0x000fe2000fffe0ff */
[----:B------:R-:W-:Y:S01]  /*50b0*/  LOP3.LUT R13, R13, R0, RZ, 0x3c, !PT ;  /* 0x000000000d0d7212 */ /* 0x000fe200078e3cff */
[----:B------:R-:W-:Y:S01]  /*50c0*/  UPLOP3.LUT UP3, UPT, UPT, UPT, UPT, 0x80, 0x8 ;  /* 0x000000000008789c */ /* 0x000fe20003f6f070 */
[----:B------:R-:W-:Y:S02]  /*50d0*/  UMOV UR36, UR29 ;  /* 0x0000001d00247c82 */ /* 0x000fe40008000000 */
[----:B------:R-:W-:Y:S01]  /*50e0*/  IMAD.U32 R9, RZ, RZ, UR4 ;  /* 0x00000004ff097e24 */ /* 0x000fe2000f8e00ff */
[----:B------:R-:W-:Y:S04]  /*50f0*/  @!P1 R2UR UR4, R8 ;  /* 0x00000000080492ca */ /* 0x000fe800000e0000 */
[----:B------:R-:W-:Y:S11]  /*5100*/  @!P1 R2UR UR5, R9 ;  /* 0x00000000090592ca */ /* 0x000ff600000e0000 */
[----:B------:R-:W-:Y:S02]  /*5110*/  @!UPT UIADD3 URZ, UPT, UPT, URZ, URZ, URZ ;  /* 0x000000fffffff290 */ /* 0x000fe4000fffe0ff */
[----:B------:R2:W-:Y:S01]  /*5120*/  @!UP0 UTMALDG.3D [UR8], [UR4], desc[UR6] ;  /* 0x00000608040085b4 */ /* 0x0005e20008011000 */
[----:B------:R2:W-:Y:S01]  /*5130*/  @!P1 SYNCS.ARRIVE.TRANS64.RED.A0TR RZ, [UR21+0x68], R7 ;  /* 0x00006807ffff99a7 */ /* 0x0005e20008300415 */
[----:B------:R-:W-:Y:S01]  /*5140*/  SYNCS.ARRIVE.TRANS64.RED.A1T0 RZ, [UR37], RZ ;  /* 0x000000ffffff79a7 */ /* 0x000fe20008100425 */
[----:B------:R-:W-:Y:S05]  /*5150*/  BRA.U UP1, `(.L_x_86) ;  /* 0xfffffff101787547 */ /* 0x000fea000b83ffff */
[----:B------:R-:W-:-:S04]  /*5160*/  SHF.L.U32 R3, R15, 0x1f, RZ ;  /* 0x0000001f0f037819 */ /* 0x000fc800000006ff */
[----:B------:R-:W3:Y:S02]  /*5170*/  SYNCS.PHASECHK.TRANS64.TRYWAIT P0, [UR21+0x70], R3 ;  /* 0x00007003ff0075a7 */ /* 0x000ee40008001115 */
[----:B---3--:R-:W-:Y:S05]  /*5180*/  @!P0 BRA `(.L_x_87) ;  /* 0x00000050002c8947 */ /* 0x008fea0003800000 */
.L_x_173:
[----:B------:R-:W4:Y:S02]  /*5190*/  SYNCS.PHASECHK.TRANS64.TRYWAIT P0, [UR21+0x78], R3 ;  /* 0x00007803ff0075a7 */ /* 0x000f240008001115 */
[----:B----4-:R-:W-:Y:S05]  /*51a0*/  @!P0 BRA `(.L_x_88) ;  /* 0x00000050003c8947 */ /* 0x010fea0003800000 */
.L_x_175:
[----:B------:R-:W4:Y:S02]  /*51b0*/  SYNCS.PHASECHK.TRANS64.TRYWAIT P0, [UR21+0x80], R3 ;  /* 0x00008003ff0075a7 */ /* 0x000f240008001115 */
[----:B----4-:R-:W-:Y:S05]  /*51c0*/  @!P0 BRA `(.L_x_89) ;  /* 0x00000050004c8947 */ /* 0x010fea0003800000 */
.L_x_177:
[----:B---3--:R-:W-:-:S07]  /*51d0*/  MOV R0, UR21 ;  /* 0x0000001500007c02 */ /* 0x008fce0008000f00 */
.L_x_90:
[----:B---3--:R-:W-:-:S04]  /*51e0*/  SHF.L.U32 R3, R15, 0x1f, RZ ;  /* 0x0000001f0f037819 */ /* 0x008fc800000006ff */
[----:B------:R3:W4:Y:S03]  /*51f0*/  SYNCS.PHASECHK.TRANS64.TRYWAIT P0, [R0+URZ+0x88], R3 ;  /* 0x00008803000075a7 */ /* 0x00072600080011ff */
[----:B----4-:R-:W-:Y:S05]  /*5200*/  @!P0 NANOSLEEP.SYNCS 0x989680 ;  /* 0x009896800000895d */ /* 0x010fea0003900000 */
[----:B------:R-:W4:Y:S02]  /*5210*/  @!P0 SYNCS.PHASECHK.TRANS64 P0, [R0+URZ+0x88], R3 ;  /* 0x00008803000085a7 */ /* 0x000f2400080010ff */
[----:B-12-4-:R-:W-:Y:S05]  /*5220*/  @P0 EXIT ;  /* 0x000000000000094d */ /* 0x016fea0003800000 */
[----:B------:R-:W-:Y:S05]  /*5230*/  BRA `(.L_x_90) ;  /* 0xfffffffc00e87947 */ /* 0x000fea000383ffff */
.L_x_75:
[----:B------:R-:W-:-:S06]  /*5240*/  UISETP.GE.AND UP0, UPT, UR17, 0x4, UPT ;  /* 0x000000041100788c */ /* 0x000fcc000bf06270 */
[----:B------:R-:W-:-:S13]  /*5250*/  PLOP3.LUT P0, PT, PT, PT, UP0, 0x80, 0x8 ;  /* 0x000000000008781c */ /* 0x000fda0003f0f008 */
[----:B-1----:R-:W-:Y:S05]  /*5260*/  @!P0 EXIT ;  /* 0x000000000000894d */ /* 0x002fea0003800000 */
[----:B------:R-:W1:Y:S08]  /*5270*/  S2UR UR4, SR_CgaCtaId ;  /* 0x00000000000479c3 */ /* 0x000e700000008800 */
[----:B------:R-:W-:Y:S01]  /*5280*/  BAR.SYNC.DEFER_BLOCKING 0x6, 0xa0 ;  /* 0x0182800000007b1d */ /* 0x000fe20000010000 */
[C---:B------:R-:W-:Y:S01]  /*5290*/  IMAD.SHL.U32 R7, R97.reuse, 0x40, RZ ;  /* 0x0000004061077824 */ /* 0x040fe200078e00ff */
[C---:B------:R-:W-:Y:S01]  /*52a0*/  LOP3.LUT R99, R97.reuse, 0x60, RZ, 0xc0, !PT ;  /* 0x0000006061637812 */ /* 0x040fe200078ec0ff */
[----:B------:R-:W-:-:S02]  /*52b0*/  IMAD.SHL.U32 R88, R97, 0x20, RZ ;  /* 0x0000002061587824 */ /* 0x000fc400078e00ff */
[----:B------:R-:W-:Y:S02]  /*52c0*/  HFMA2 R36, -RZ, RZ, 0, 0 ;  /* 0x00000000ff247431 */ /* 0x000fe400000001ff */
[----:B------:R-:W-:Y:S01]  /*52d0*/  IMAD.SHL.U32 R4, R97, 0x2, RZ ;  /* 0x0000000261047824 */ /* 0x000fe200078e00ff */
[----:B------:R-:W-:Y:S01]  /*52e0*/  UMOV UR44, 0x400 ;  /* 0x00000400002c7882 */ /* 0x000fe20000000000 */
[----:B------:R-:W2:Y:S01]  /*52f0*/  LDC.64 R84, c[0x0][0x888] ;  /* 0x00022200ff547b82 */ /* 0x000ea20000000a00 */
[----:B------:R-:W-:Y:S01]  /*5300*/  LOP3.LUT R5, R7, 0x180, RZ, 0xc0, !PT ;  /* 0x0000018007057812 */ /* 0x000fe200078ec0ff */
[----:B------:R-:W-:Y:S01]  /*5310*/  IMAD.U32 R37, R97, 0x10000, RZ ;  /* 0x0001000061257824 */ /* 0x000fe200078e00ff */
[----:B------:R-:W-:Y:S01]  /*5320*/  LOP3.LUT R88, R88, 0xc00, RZ, 0xc0, !PT ;  /* 0x00000c0058587812 */ /* 0x000fe200078ec0ff */
[----:B------:R-:W-:Y:S01]  /*5330*/  IMAD.MOV.U32 R96, RZ, RZ, RZ ;  /* 0x000000ffff607224 */ /* 0x000fe200078e00ff */
[----:B------:R-:W-:Y:S01]  /*5340*/  LOP3.LUT R4, R5, 0x20, R4, 0xf8, !PT ;  /* 0x0000002005047812 */ /* 0x000fe200078ef804 */
[----:B------:R-:W-:Y:S01]  /*5350*/  IMAD.SHL.U32 R5, R97, 0x8, RZ ;  /* 0x0000000861057824 */ /* 0x000fe200078e00ff */
[----:B------:R-:W-:Y:S01]  /*5360*/  LOP3.LUT R88, R88, 0x40, R7, 0xf8, !PT ;  /* 0x0000004058587812 */ /* 0x000fe200078ef807 */
[----:B------:R-:W3:Y:S01]  /*5370*/  LDC.64 R86, c[0x0][0x890] ;  /* 0x00022400ff567b82 */ /* 0x000ee20000000a00 */
[----:B------:R-:W-:Y:S01]  /*5380*/  LOP3.LUT R37, R37, 0x600000, RZ, 0xc0, !PT ;  /* 0x0060000025257812 */ /* 0x000fe200078ec0ff */
[----:B------:R-:W-:Y:S01]  /*5390*/  IMAD.MOV.U32 R91, RZ, RZ, RZ ;  /* 0x000000ffff5b7224 */ /* 0x000fe200078e00ff */
[----:B------:R-:W-:-:S02]  /*53a0*/  LOP3.LUT R5, R4, 0x30, R5, 0x78, !PT ;  /* 0x0000003004057812 */ /* 0x000fc400078e7805 */
[----:B------:R-:W-:Y:S02]  /*53b0*/  CS2R R94, SRZ ;  /* 0x00000000005e7805 */ /* 0x000fe4000001ff00 */
[----:B------:R-:W-:Y:S01]  /*53c0*/  LOP3.LUT R88, R88, 0x200, R7, 0xf8, !PT ;  /* 0x0000020058587812 */ /* 0x000fe200078ef807 */
[----:B------:R-:W-:Y:S01]  /*53d0*/  IMAD.MOV.U32 R93, RZ, RZ, RZ ;  /* 0x000000ffff5d7224 */ /* 0x000fe200078e00ff */
[----:B------:R-:W-:Y:S01]  /*53e0*/  LOP3.LUT R97, R97, 0x2, RZ, 0xc0, !PT ;  /* 0x0000000261617812 */ /* 0x000fe200078ec0ff */
[----:B-1----:R-:W-:Y:S01]  /*53f0*/  ULEA UR44, UR4, UR44, 0x18 ;  /* 0x0000002c042c7291 */ /* 0x002fe2000f8ec0ff */
[----:B------:R-:W1:Y:S01]  /*5400*/  LDC.64 R82, c[0x0][0x8b0] ;  /* 0x00022c00ff527b82 */ /* 0x000e620000000a00 */
[----:B------:R-:W-:Y:S01]  /*5410*/  LOP3.LUT R88, R88, R5, RZ, 0xfc, !PT ;  /* 0x0000000558587212 */ /* 0x000fe200078efcff */
[----:B------:R-:W4:Y:S01]  /*5420*/  LDCU UR57, c[0x0][0x370] ;  /* 0x00006e00ff3977ac */ /* 0x000f220008000800 */
[----:B------:R-:W-:Y:S01]  /*5430*/  IADD3 R92, PT, PT, -R97, RZ, RZ ;  /* 0x000000ff615c7210 */ /* 0x000fe20007ffe1ff */
[----:B------:R-:W-:-:S04]  /*5440*/  UIADD3 UR4, UPT, UPT, UR44, 0x4200, URZ ;  /* 0x000042002c047890 */ /* 0x000fc8000fffe0ff */
[----:B------:R-:W4:Y:S01]  /*5450*/  LDS R0, [UR44+0x150] ;  /* 0x0001502cff007984 */ /* 0x000f220008000800 */
[----:B------:R-:W1:Y:S01]  /*5460*/  LDC.64 R80, c[0x0][0x8a8] ;  /* 0x00022a00ff507b82 */ /* 0x000e620000000a00 */
[----:B------:R-:W1:Y:S01]  /*5470*/  LDCU.64 UR60, c[0x0][0x348] ;  /* 0x00006900ff3c77ac */ /* 0x000e620008000a00 */
[----:B------:R-:W-:Y:S01]  /*5480*/  IMAD.U32 R98, RZ, RZ, UR4 ;  /* 0x00000004ff627e24 */ /* 0x000fe2000f8e00ff */
[----:B------:R-:W1:Y:S01]  /*5490*/  LDCU UR43, c[0x0][0xb0c] ;  /* 0x00016180ff2b77ac */ /* 0x000e620008000800 */
[----:B------:R-:W1:Y:S01]  /*54a0*/  LDCU UR39, c[0x0][0xb30] ;  /* 0x00016600ff2777ac */ /* 0x000e620008000800 */
[----:B------:R-:W1:Y:S01]  /*54b0*/  LDCU.64 UR46, c[0x0][0x888] ;  /* 0x00011100ff2e77ac */ /* 0x000e620008000a00 */
[----:B------:R-:W1:Y:S01]  /*54c0*/  LDCU.64 UR40, c[0x0][0xb28] ;  /* 0x00016500ff2877ac */ /* 0x000e620008000a00 */
[----:B------:R-:W1:Y:S01]  /*54d0*/  LDCU.128 UR52, c[0x0][0xb10] ;  /* 0x00016200ff3477ac */ /* 0x000e620008000c00 */
[----:B------:R-:W1:Y:S01]  /*54e0*/  LDCU UR56, c[0x0][0x374] ;  /* 0x00006e80ff3877ac */ /* 0x000e620008000800 */
[----:B------:R-:W-:Y:S01]  /*54f0*/  UIADD3 UR63, UPT, UPT, UR44, 0x200, URZ ;  /* 0x000002002c3f7890 */ /* 0x000fe2000fffe0ff */
[----:B--234-:R-:W-:-:S11]  /*5500*/  IMAD.IADD R37, R0, 0x1, R37 ;  /* 0x0000000100257824 */ /* 0x01cfd600078e0225 */
.L_x_132:
[C---:B------:R-:W-:Y:S02]  /*5510*/  LEA R3, R91.reuse, UR44, 0x3 ;  /* 0x0000002c5b037c11 */ /* 0x040fe4000f8e18ff */
[----:B------:R-:W-:Y:S02]  /*5520*/  SHF.L.U32 R0, R94, 0x1f, RZ ;  /* 0x0000001f5e007819 */ /* 0x000fe400000006ff */
[----:B------:R-:W-:Y:S02]  /*5530*/  LEA R5, R91, UR44, 0x4 ;  /* 0x0000002c5b057c11 */ /* 0x000fe4000f8e20ff */
[----:B------:R-:W2:Y:S02]  /*5540*/  SYNCS.PHASECHK.TRANS64.TRYWAIT P0, [R3+URZ+0xa0], R0 ;  /* 0x0000a000030075a7 */ /* 0x000ea400080011ff */
[----:B-12---:R-:W-:Y:S05]  /*5550*/  @!P0 BRA `(.L_x_91) ;  /* 0x0000004c00808947 */ /* 0x006fea0003800000 */
.L_x_178:
[----:B------:R-:W3:Y:S01]  /*5560*/  LDS.128 R4, [R5+0x130] ;  /* 0x0001300005047984 */ /* 0x000ee20000000c00 */
[----:B------:R-:W-:Y:S01]  /*5570*/  UISETP.GE.AND UP0, UPT, UR42, 0x1, UPT ;  /* 0x000000012a00788c */ /* 0x000fe2000bf06270 */
[----:B------:R-:W-:Y:S01]  /*5580*/  @!PT LDS RZ, [RZ] ;  /* 0x00000000fffff984 */ /* 0x000fe20000000800 */
[----:B------:R-:W-:Y:S01]  /*5590*/  @!PT LDS RZ, [RZ] ;  /* 0x00000000fffff984 */ /* 0x000fe20000000800 */
[----:B------:R-:W-:Y:S01]  /*55a0*/  @!PT LDS RZ, [RZ] ;  /* 0x00000000fffff984 */ /* 0x000fe20000000800 */
[----:B------:R-:W-:Y:S01]  /*55b0*/  @!PT LDS RZ, [RZ] ;  /* 0x00000000fffff984 */ /* 0x000fe20000000800 */
[----:B------:R4:W-:Y:S06]  /*55c0*/  MEMBAR.ALL.CTA ;  /* 0x0000000000007992 */ /* 0x0009ec0000008000 */
[----:B----4-:R-:W4:Y:S01]  /*55d0*/  FENCE.VIEW.ASYNC.S ;  /* 0x00000000000073c6 */ /* 0x010f220000000000 */
[----:B---3--:R-:W-:Y:S11]  /*55e0*/  LOP3.LUT P0, RZ, R6, 0x1, RZ, 0xc0, !PT ;  /* 0x0000000106ff7812 */ /* 0x008ff6000780c0ff */
[----:B------:R-:W-:Y:S02]  /*55f0*/  @!UPT UIADD3 URZ, UPT, UPT, URZ, URZ, URZ ;  /* 0x000000fffffff290 */ /* 0x000fe4000fffe0ff */
[----:B----4-:R-:W-:Y:S01]  /*5600*/  VOTEU.ANY UP1, P0 ;  /* 0x0000000000ff7886 */ /* 0x010fe20000020100 */
[----:B------:R-:W-:Y:S01]  /*5610*/  PLOP3.LUT P0, PT, PT, PT, UP1, 0x80, 0x8 ;  /* 0x000000000008781c */ /* 0x000fe20003f0f018 */
[----:B------:R-:W-:Y:S11]  /*5620*/  UP2UR UR45, UPR, URZ, 0x2 ;  /* 0x00000002ff2d7883 */ /* 0x000ff60008000000 */
[----:B------:R-:W-:Y:S01]  /*5630*/  @!UPT UIADD3 URZ, UPT, UPT, URZ, URZ, URZ ;  /* 0x000000fffffff290 */ /* 0x000fe2000fffe0ff */
[----:B--2---:R-:W-:Y:S02]  /*5640*/  @P0 SHF.R.U32.HI R0, RZ, 0x10, R5 ;  /* 0x00000010ff000819 */ /* 0x004fe40000011605 */
        /* <DEDUP_REMOVED lines=12> */
[----:B------:R-:W3:Y:S01]  /*5710*/  LDCU UR12, c[0x0][0xb20] ;  /* 0x00016400ff0c77ac */ /* 0x000ee20008000800 */
[----:B-1----:R-:W-:Y:S02]  /*5720*/  UIMAD.WIDE.U32 UR4, UR56, UR55, URZ ;  /* 0x00000037380472a5 */ /* 0x002fe4000f8e00ff */
[----:B------:R-:W-:Y:S02]  /*5730*/  UIMAD.WIDE.U32 UR6, UR57, UR52, URZ ;  /* 0x00000034390672a5 */ /* 0x000fe4000f8e00ff */
[----:B------:R-:W-:Y:S02]  /*5740*/  UISETP.NE.AND UP0, UPT, UR54, 0x1, UPT ;  /* 0x000000013600788c */ /* 0x000fe4000bf05270 */
[----:B------:R-:W-:Y:S02]  /*5750*/  UIMAD.WIDE.U32 UR8, UR37, UR55, URZ ;  /* 0x00000037250872a5 */ /* 0x000fe4000f8e00ff */
[----:B------:R-:W-:Y:S02]  /*5760*/  UIMAD.WIDE.U32 UR10, UR38, UR52, URZ ;  /* 0x00000034260a72a5 */ /* 0x000fe4000f8e00ff */
[----:B------:R-:W-:Y:S02]  /*5770*/  UISETP.NE.AND UP1, UPT, UR43, 0x1, UPT ;  /* 0x000000012b00788c */ /* 0x000fe4000bf25270 */
[----:B------:R-:W-:Y:S01]  /*5780*/  UISETP.NE.AND UP2, UPT, UR42, 0x1, UPT ;  /* 0x000000012a00788c */ /* 0x000fe2000bf45270 */
[----:B------:R-:W-:Y:S02]  /*5790*/  UMOV UR4, UR5 ;  /* 0x0000000500047c82 */ /* 0x000fe40008000000 */
[----:B---3--:R-:W-:Y:S03]  /*57a0*/  USHF.R.U32.HI UR5, URZ, UR12, UR4 ;  /* 0x0000000cff057299 */ /* 0x008fe60008011604 */
[----:B------:R-:W-:Y:S02]  /*57b0*/  UMOV UR4, UR7 ;  /* 0x0000000700047c82 */ /* 0x000fe40008000000 */
[----:B------:R-:W-:Y:S02]  /*57c0*/  USHF.R.U32.HI UR7, URZ, UR53, UR4 ;  /* 0x00000035ff077299 */ /* 0x000fe40008011604 */
[----:B------:R-:W-:Y:S02]  /*57d0*/  USEL UR4, UR56, UR5, !UP0 ;  /* 0x0000000538047287 */ /* 0x000fe4000c000000 */
[----:B------:R-:W-:Y:S01]  /*57e0*/  USEL UR7, UR57, UR7, !UP1 ;  /* 0x0000000739077287 */ /* 0x000fe2000c800000 */
[----:B------:R-:W-:Y:S01]  /*57f0*/  UMOV UR5, UR9 ;  /* 0x0000000900057c82 */ /* 0x000fe20008000000 */
[----:B------:R-:W-:Y:S02]  /*5800*/  UIMAD.WIDE.U32 UR8, UR4, UR40, URZ ;  /* 0x00000028040872a5 */ /* 0x000fe4000f8e00ff */
[----:B------:R-:W-:Y:S03]  /*5810*/  USHF.R.U32.HI UR6, URZ, UR12, UR5 ;  /* 0x0000000cff067299 */ /* 0x000fe60008011605 */
[----:B------:R-:W-:Y:S01]  /*5820*/  UMOV UR5, UR11 ;  /* 0x0000000b00057c82 */ /* 0x000fe20008000000 */
[----:B------:R-:W-:Y:S02]  /*5830*/  UIMAD.WIDE.U32 UR10, UR7, UR40, URZ ;  /* 0x00000028070a72a5 */ /* 0x000fe4000f8e00ff */
[----:B------:R-:W-:Y:S02]  /*5840*/  USHF.R.U32.HI UR12, URZ, UR53, UR5 ;  /* 0x00000035ff0c7299 */ /* 0x000fe40008011605 */
[----:B------:R-:W-:Y:S01]  /*5850*/  USEL UR6, UR37, UR6, !UP0 ;  /* 0x0000000625067287 */ /* 0x000fe2000c000000 */
[----:B------:R-:W-:Y:S02]  /*5860*/  UMOV UR5, UR9 ;  /* 0x0000000900057c82 */ /* 0x000fe40008000000 */
[----:B------:R-:W-:Y:S01]  /*5870*/  UMOV UR10, UR11 ;  /* 0x0000000b000a7c82 */ /* 0x000fe20008000000 */
[----:B------:R-:W-:Y:S02]  /*5880*/  @UP2 USHF.R.U32.HI UR4, URZ, UR41, UR5 ;  /* 0x00000029ff042299 */ /* 0x000fe40008011605 */
[----:B------:R-:W-:Y:S02]  /*5890*/  @UP2 USHF.R.U32.HI UR7, URZ, UR41, UR10 ;  /* 0x00000029ff072299 */ /* 0x000fe4000801160a */
[----:B------:R-:W-:Y:S02]  /*58a0*/  UIMAD UR4, UR42, UR4, URZ ;  /* 0x000000042a0472a4 */ /* 0x000fe4000f8e02ff */
        /* <DEDUP_REMOVED lines=8> */
[----:B------:R-:W-:Y:S02]  /*5930*/  USEL UR11, UR6, UR4, !UP2 ;  /* 0x00000004060b7287 */ /* 0x000fe4000d000000 */
[----:B------:R-:W-:Y:S02]  /*5940*/  UIADD3 UR8, UPT, UPT, -UR5, URZ, URZ ;  /* 0x000000ff05087290 */ /* 0x000fe4000fffe1ff */
[----:B------:R-:W-:Y:S01]  /*5950*/  UIADD3 UR10, UPT, UPT, -UR11, URZ, URZ ;  /* 0x000000ff0b0a7290 */ /* 0x000fe2000fffe1ff */
[----:B------:R-:W-:Y:S01]  /*5960*/  @!UP0 UMOV UR4, UR9 ;  /* 0x0000000900048c82 */ /* 0x000fe20008000000 */
[----:B------:R-:W-:Y:S02]  /*5970*/  UIADD3 UR9, UPT, UPT, -UR6, URZ, URZ ;  /* 0x000000ff06097290 */ /* 0x000fe4000fffe1ff */
[----:B------:R-:W-:Y:S02]  /*5980*/  @!UP0 USHF.R.U32.HI UR4, URZ, UR41, UR4 ;  /* 0x00000029ff048299 */ /* 0x000fe40008011604 */
[----:B------:R-:W-:Y:S02]  /*5990*/  UIMAD UR10, UR42, UR10, UR6 ;  /* 0x0000000a2a0a72a4 */ /* 0x000fe4000f8e0206 */
[----:B------:R-:W-:Y:S04]  /*59a0*/  @!UP0 USEL UR4, UR5, UR4, !UP2 ;  /* 0x0000000405048287 */ /* 0x000fe8000d000000 */
[----:B------:R-:W-:Y:S02]  /*59b0*/  @!UP0 UIMAD UR10, UR7, UR10, UR4 ;  /* 0x0000000a070a82a4 */ /* 0x000fe4000f8e0204 */
[----:B------:R-:W-:Y:S02]  /*59c0*/  @!UP0 UIADD3 UR11, UPT, UPT, UR11, -UR4, URZ ;  /* 0x800000040b0b8290 */ /* 0x000fe4000fffe0ff */
[----:B------:R-:W-:Y:S02]  /*59d0*/  UIMAD UR7, UR43, UR8, UR38 ;  /* 0x000000082b0772a4 */ /* 0x000fe4000f8e0226 */
[----:B------:R-:W-:Y:S02]  /*59e0*/  @!UP0 UIMAD UR6, UR11, UR42, UR5 ;  /* 0x0000002a0b0682a4 */ /* 0x000fe4000f8e0205 */
[----:B------:R-:W-:Y:S01]  /*59f0*/  UIMAD UR4, UR54, UR9, UR37 ;  /* 0x00000009360472a4 */ /* 0x000fe2000f8e0225 */
[----:B------:R-:W-:Y:S02]  /*5a00*/  @!UP0 UMOV UR5, UR10 ;  /* 0x0000000a00058c82 */ /* 0x000fe40008000000 */
[----:B------:R-:W-:Y:S02]  /*5a10*/  UIMAD UR38, UR5, UR43, UR7 ;  /* 0x0000002b052672a4 */ /* 0x000fe4000f8e0207 */
[----:B------:R-:W-:Y:S11]  /*5a20*/  UIMAD UR37, UR6, UR54, UR4 ;  /* 0x00000036062572a4 */ /* 0x000ff6000f8e0204 */
[----:B------:R-:W-:Y:S01]  /*5a30*/  @!UPT UIADD3 URZ, UPT, UPT, URZ, URZ, URZ ;  /* 0x000000fffffff290 */ /* 0x000fe2000fffe0ff */
.L_x_92:
[----:B-1----:R-:W-:Y:S01]  /*5a40*/  UISETP.NE.AND UP0, UPT, UR39, 0x1, UPT ;  /* 0x000000012700788c */ /* 0x002fe2000bf05270 */
[----:B------:R-:W-:Y:S01]  /*5a50*/  IADD3 R91, PT, PT, R91, 0x1, RZ ;  /* 0x000000015b5b7810 */ /* 0x000fe20007ffe0ff */
[----:B------:R-:W-:Y:S02]  /*5a60*/  USHF.L.U32 UR50, UR16, 0x6, URZ ;  /* 0x0000000610327899 */ /* 0x000fe400080006ff */
[----:B------:R-:W-:Y:S07]  /*5a70*/  USHF.L.U32 UR49, UR20, 0x8, URZ ;  /* 0x0000000814317899 */ /* 0x000fee00080006ff */
[----:B------:R-:W1:Y:S01]  /*5a80*/  @!UP0 LDCU.128 UR12, c[0x0][0xb10] ;  /* 0x00016200ff0c87ac */ /* 0x000e620008000c00 */
[----:B------:R-:W3:Y:S01]  /*5a90*/  @!UP0 LDCU UR5, c[0x0][0xb0c] ;  /* 0x00016180ff0587ac */ /* 0x000ee20008000800 */
[----:B------:R-:W4:Y:S01]  /*5aa0*/  @!UP0 LDCU UR10, c[0x0][0xb20] ;  /* 0x00016400ff0a87ac */ /* 0x000f220008000800 */
[----:B-1----:R-:W-:Y:S02]  /*5ab0*/  UIMAD.WIDE.U32 UR8, UR38, UR12, URZ ;  /* 0x0000000c260872a5 */ /* 0x002fe4000f8e00ff */
[----:B------:R-:W-:Y:S02]  /*5ac0*/  UIMAD.WIDE.U32 UR6, UR37, UR15, URZ ;  /* 0x0000000f250672a5 */ /* 0x000fe4000f8e00ff */
[----:B------:R-:W-:Y:S03]  /*5ad0*/  @!UP0 UISETP.NE.AND UP1, UPT, UR14, 0x1, UPT ;  /* 0x000000010e00888c */ /* 0x000fe6000bf25270 */
[----:B------:R-:W-:Y:S01]  /*5ae0*/  @!UP0 UMOV UR4, UR9 ;  /* 0x0000000900048c82 */ /* 0x000fe20008000000 */
[----:B---3--:R-:W-:Y:S02]  /*5af0*/  @!UP0 UISETP.NE.AND UP2, UPT, UR5, 0x1, UPT ;  /* 0x000000010500888c */ /* 0x008fe4000bf45270 */
[----:B------:R-:W-:Y:S01]  /*5b00*/  @!UP0 USHF.R.U32.HI UR4, URZ, UR13, UR4 ;  /* 0x0000000dff048299 */ /* 0x000fe20008011604 */
[----:B------:R-:W-:Y:S02]  /*5b10*/  @!UP0 UMOV UR6, UR7 ;  /* 0x0000000700068c82 */ /* 0x000fe40008000000 */
[----:B----4-:R-:W-:Y:S02]  /*5b20*/  @!UP0 USHF.R.U32.HI UR6, URZ, UR10, UR6 ;  /* 0x0000000aff068299 */ /* 0x010fe40008011606 */
[----:B------:R-:W-:Y:S02]  /*5b30*/  @!UP0 USEL UR7, UR38, UR4, !UP2 ;  /* 0x0000000426078287 */ /* 0x000fe4000d000000 */
[----:B------:R-:W-:Y:S04]  /*5b40*/  @!UP0 USEL UR6, UR37, UR6, !UP1 ;  /* 0x0000000625068287 */ /* 0x000fe8000c800000 */
[----:B------:R-:W-:Y:S02]  /*5b50*/  @!UP0 UIADD3 UR4, UPT, UPT, -UR7, UR6, URZ ;  /* 0x0000000607048290 */ /* 0x000fe4000fffe1ff */
[----:B------:R-:W-:Y:S02]  /*5b60*/  @!UP0 UIADD3 UR6, UPT, UPT, UR7, -UR6, URZ ;  /* 0x8000000607068290 */ /* 0x000fe4000fffe0ff */
[----:B------:R-:W-:Y:S02]  /*5b70*/  @!UP0 UIMAD UR38, UR4, UR5, UR38 ;  /* 0x00000005042682a4 */ /* 0x000fe4000f8e0226 */
[----:B------:R-:W-:Y:S02]  /*5b80*/  @!UP0 UIMAD UR37, UR6, UR14, UR37 ;  /* 0x0000000e062582a4 */ /* 0x000fe4000f8e0225 */
[----:B------:R-:W-:Y:S09]  /*5b90*/  ULOP3.LUT UP0, URZ, UR63, 0x1b0, URZ, 0xc0, !UPT ;  /* 0x000001b03fff7892 */ /* 0x000ff2000f80c0ff */
[----:B------:R-:W-:Y:S05]  /*5ba0*/  BRA.U !UP0, `(.L_x_93) ;  /* 0x0000000108407547 */ /* 0x000fea000b800000 */
[----:B------:R-:W1:Y:S01]  /*5bb0*/  LDCU.64 UR8, c[0x4][0x88] ;  /* 0x01001100ff0877ac */ /* 0x000e620008000a00 */
[----:B------:R-:W-:Y:S01]  /*5bc0*/  MOV R3, 0x0 ;  /* 0x0000000000037802 */ /* 0x000fe20000000f00 */
[----:B------:R-:W-:Y:S02]  /*5bd0*/  HFMA2 R12, -RZ, RZ, 0, 5.9604644775390625e-08 ;  /* 0x00000001ff0c7431 */ /* 0x000fe400000001ff */
[----:B------:R-:W-:Y:S02]  /*5be0*/  IMAD.MOV.U32 R8, RZ, RZ, 0x70 ;  /* 0x00000070ff087424 */ /* 0x000fe400078e00ff */
[----:B------:R-:W-:Y:S01]  /*5bf0*/  IMAD.MOV.U32 R13, RZ, RZ, RZ ;  /* 0x000000ffff0d7224 */ /* 0x000fe200078e00ff */
[----:B------:R-:W3:Y:S01]  /*5c00*/  LDCU.64 UR6, c[0x4][0x90] ;  /* 0x01001200ff0677ac */ /* 0x000ee20008000a00 */
[----:B------:R-:W4:Y:S01]  /*5c10*/  LDC.64 R2, c[0x4][R3] ;  /* 0x0100000003027b82 */ /* 0x000f220000000a00 */
[----:B------:R-:W2:Y:S01]  /*5c20*/  LDCU.64 UR4, c[0x4][0x8] ;  /* 0x01000100ff0477ac */ /* 0x000ea20008000a00 */
[----:B-1----:R-:W-:Y:S01]  /*5c30*/  MOV R5, UR9 ;  /* 0x0000000900057c02 */ /* 0x002fe20008000f00 */
[----:B------:R-:W-:Y:S01]  /*5c40*/  IMAD.U32 R4, RZ, RZ, UR8 ;  /* 0x00000008ff047e24 */ /* 0x000fe2000f8e00ff */
[----:B---3--:R-:W-:Y:S01]  /*5c50*/  MOV R7, UR7 ;  /* 0x0000000700077c02 */ /* 0x008fe20008000f00 */
[----:B------:R-:W-:Y:S01]  /*5c60*/  IMAD.U32 R6, RZ, RZ, UR6 ;  /* 0x00000006ff067e24 */ /* 0x000fe2000f8e00ff */
[----:B--2---:R-:W-:Y:S01]  /*5c70*/  MOV R11, UR5 ;  /* 0x00000005000b7c02 */ /* 0x004fe20008000f00 */
[----:B------:R-:W-:Y:S02]  /*5c80*/  IMAD.U32 R10, RZ, RZ, UR4 ;  /* 0x00000004ff0a7e24 */ /* 0x000fe4000f8e00ff */
[----:B------:R-:W-:Y:S07]  /*5c90*/  LEPC R20, `(.L_x_93) ;  /* 0x000000001014794e */ /* 0x000fee0000000000 */
[----:B----45:R-:W-:Y:S05]  /*5ca0*/  CALL.ABS.NOINC R2 ;  /* 0x0000000002007343 */ /* 0x030fea0003c00000 */
.L_x_93:
[----:B------:R-:W-:Y:S01]  /*5cb0*/  LOP3.LUT P0, RZ, R98, 0x1b0, RZ, 0xc0, !PT ;  /* 0x000001b062ff7812 */ /* 0x000fe2000780c0ff */
[----:B------:R-:W-:Y:S11]  /*5cc0*/  BSSY.RECONVERGENT B6, `(.L_x_94) ;  /* 0x0000013000067945 */ /* 0x000ff60003800200 */
[----:B------:R-:W-:Y:S01]  /*5cd0*/  @!UPT UIADD3 URZ, UPT, UPT, URZ, URZ, URZ ;  /* 0x000000fffffff290 */ /* 0x000fe2000fffe0ff */
[----:B------:R-:W-:Y:S05]  /*5ce0*/  @!P0 BRA `(.L_x_95) ;  /* 0x0000000000408947 */ /* 0x000fea0003800000 */
        /* <DEDUP_REMOVED lines=16> */
.L_x_95:
[----:B------:R-:W-:Y:S05]  /*5df0*/  BSYNC.RECONVERGENT B6 ;  /* 0x0000000000067941 */ /* 0x000fea0003800200 */
.L_x_94:
[----:B------:R-:W-:Y:S02]  /*5e00*/  ISETP.NE.U32.AND P0, PT, RZ, UR46, PT ;  /* 0x0000002eff007c0c */ /* 0x000fe4000bf05070 */
[C---:B------:R-:W-:Y:S02]  /*5e10*/  ISETP.NE.U32.AND P4, PT, R86.reuse, RZ, PT ;  /* 0x000000ff5600720c */ /* 0x040fe40003f85070 */
[----:B------:R-:W-:Y:S02]  /*5e20*/  ISETP.NE.U32.AND P1, PT, R86, RZ, PT ;  /* 0x000000ff5600720c */ /* 0x000fe40003f25070 */
[----:B------:R-:W-:Y:S02]  /*5e30*/  ISETP.NE.AND.EX P0, PT, RZ, UR47, PT, P0 ;  /* 0x0000002fff007c0c */ /* 0x000fe4000bf05300 */
[C---:B------:R-:W-:Y:S02]  /*5e40*/  ISETP.NE.AND.EX P4, PT, R87.reuse, RZ, PT, P4 ;  /* 0x000000ff5700720c */ /* 0x040fe40003f85340 */
[----:B------:R-:W-:Y:S02]  /*5e50*/  ISETP.NE.AND.EX P1, PT, R87, RZ, P0, P1 ;  /* 0x000000ff5700720c */ /* 0x000fe40000725310 */
[----:B------:R-:W-:Y:S02]  /*5e60*/  ISETP.NE.U32.AND P5, PT, R82, RZ, PT ;  /* 0x000000ff5200720c */ /* 0x000fe40003fa5070 */
[----:B------:R-:W-:Y:S02]  /*5e70*/  ISETP.NE.U32.AND P2, PT, RZ, UR46, PT ;  /* 0x0000002eff007c0c */ /* 0x000fe4000bf45070 */
[----:B------:R-:W-:Y:S02]  /*5e80*/  PLOP3.LUT P0, PT, PT, PT, PT, 0x8, 0x80 ;  /* 0x000000000080781c */ /* 0x000fe40003f0e170 */
[----:B------:R-:W-:Y:S02]  /*5e90*/  ISETP.NE.AND.EX P5, PT, R83, RZ, PT, P5 ;  /* 0x000000ff5300720c */ /* 0x000fe40003fa5350 */
[----:B------:R-:W-:Y:S03]  /*5ea0*/  ISETP.NE.AND.EX P2, PT, RZ, UR47, PT, P2 ;  /* 0x0000002fff007c0c */ /* 0x000fe6000bf45320 */
[----:B------:R-:W-:Y:S01]  /*5eb0*/  @!P1 PLOP3.LUT P0, PT, P4, PT, PT, 0x80, 0x8 ;  /* 0x000000000008981c */ /* 0x000fe2000270f070 */
[----:B------:R-:W-:Y:S01]  /*5ec0*/  @!UPT UIADD3 URZ, UPT, UPT, URZ, URZ, URZ ;  /* 0x000000fffffff290 */ /* 0x000fe2000fffe0ff */
[----:B------:R-:W-:Y:S11]  /*5ed0*/  @!P4 BRA `(.L_x_96) ;  /* 0x000000000030c947 */ /* 0x000ff60003800000 */
[----:B------:R-:W-:Y:S01]  /*5ee0*/  ISETP.NE.U32.AND P3, PT, R84, RZ, PT ;  /* 0x000000ff5400720c */ /* 0x000fe20003f65070 */
[----:B------:R-:W1:Y:S01]  /*5ef0*/  LDCU.64 UR4, c[0x0][0x358] ;  /* 0x00006b00ff0477ac */ /* 0x000e620008000a00 */
[----:B------:R-:W-:Y:S02]  /*5f00*/  IMAD.MOV.U32 R89, RZ, RZ, 0x1 ;  /* 0x00000001ff597424 */ /* 0x000fe400078e00ff */
[----:B------:R-:W-:Y:S11]  /*5f10*/  ISETP.NE.AND.EX P3, PT, R85, RZ, PT, P3 ;  /* 0x000000ff5500720c */ /* 0x000ff60003f65330 */
[----:B------:R-:W-:Y:S02]  /*5f20*/  @!UPT UIADD3 URZ, UPT, UPT, URZ, URZ, URZ ;  /* 0x000000fffffff290 */ /* 0x000fe4000fffe0ff */
[----:B------:R-:W3:Y:S01]  /*5f30*/  @P3 LDC.64 R2, c[0x0][0x888] ;  /* 0x00022200ff023b82 */ /* 0x000ee20000000a00 */
[----:B--2---:R-:W-:Y:S04]  /*5f40*/  @P3 IMAD R0, R86, UR36, RZ ;  /* 0x0000002456003c24 */ /* 0x004fe8000f8e02ff */
[----:B---3--:R-:W-:Y:S04]  /*5f50*/  @P3 IMAD.WIDE R2, R0, 0x4, R2 ;  /* 0x0000000400023825 */ /* 0x008fe800078e0202 */
[----:B------:R-:W-:Y:S01]  /*5f60*/  HFMA2 R0, -RZ, RZ, 0, 5.9604644775390625e-08 ;  /* 0x00000001ff007431 */ /* 0x000fe200000001ff */
[----:B-1---5:R1:W5:Y:S04]  /*5f70*/  @P3 LDG.E R41, desc[UR4][R2.64] ;  /* 0x0000000402293981 */ /* 0x022368000c1e1900 */
[----:B------:R-:W-:Y:S01]  /*5f80*/  @!P3 PRMT R89, R0, 0x7610, R89 ;  /* 0x000076100059b816 */ /* 0x000fe20000000059 */
[----:B-1----:R-:W3:Y:S06]  /*5f90*/  @!P3 LDC R41, c[0x0][0x880] ;  /* 0x00022000ff29bb82 */ /* 0x002eec0000000800 */
.L_x_96:
[----:B------:R-:W-:Y:S05]  /*5fa0*/  @!P5 BRA `(.L_x_97) ;  /* 0x000000000024d947 */ /* 0x000fea0003800000 */
[----:B------:R-:W-:Y:S01]  /*5fb0*/  ISETP.NE.U32.AND P3, PT, R80, RZ, PT ;  /* 0x000000ff5000720c */ /* 0x000fe20003f65070 */
[----:B------:R-:W1:Y:S03]  /*5fc0*/  LDCU.64 UR4, c[0x0][0x358] ;  /* 0x00006b00ff0477ac */ /* 0x000e660008000a00 */
[----:B------:R-:W-:Y:S11]  /*5fd0*/  ISETP.NE.AND.EX P3, PT, R81, RZ, PT, P3 ;  /* 0x000000ff5100720c */ /* 0x000ff60003f65330 */
[----:B------:R-:W-:Y:S02]  /*5fe0*/  @!UPT UIADD3 URZ, UPT, UPT, URZ, URZ, URZ ;  /* 0x000000fffffff290 */ /* 0x000fe4000fffe0ff */
[----:B------:R-:W4:Y:S01]  /*5ff0*/  @P3 LDC.64 R2, c[0x0][0x8a8] ;  /* 0x00022a00ff023b82 */ /* 0x000f220000000a00 */
[----:B--2---:R-:W-:Y:S04]  /*6000*/  @P3 IMAD R0, R82, UR36, RZ ;  /* 0x0000002452003c24 */ /* 0x004fe8000f8e02ff */
[----:B----4-:R-:W-:Y:S05]  /*6010*/  @P3 IMAD.WIDE R2, R0, 0x4, R2 ;  /* 0x0000000400023825 */ /* 0x010fea00078e0202 */
[----:B-1---5:R1:W5:Y:S02]  /*6020*/  @P3 LDG.E R38, desc[UR4][R2.64] ;  /* 0x0000000402263981 */ /* 0x022364000c1e1900 */
[----:B-1----:R-:W4:Y:S02]  /*6030*/  @!P3 LDC R38, c[0x0][0x8a0] ;  /* 0x00022800ff26bb82 */ /* 0x002f240000000800 */
.L_x_97:
[----:B---3-5:R-:W-:Y:S01]  /*6040*/  FSETP.NEU.AND P3, PT, R41, RZ, PT ;  /* 0x000000ff2900720b */ /* 0x028fe20003f6d000 */
[----:B------:R-:W-:Y:S01]  /*6050*/  BSSY B1, `(.L_x_98) ;  /* 0x0000041000017945 */ /* 0x000fe20003800000 */
[----:B------:R-:W-:Y:S01]  /*6060*/  SEL R6, RZ, 0xffffffff, P2 ;  /* 0xffffffffff067807 */ /* 0x000fe20001000000 */
[----:B------:R-:W-:Y:S01]  /*6070*/  IMAD.MOV.U32 R101, RZ, RZ, 0x1 ;  /* 0x00000001ff657424 */ /* 0x000fe200078e00ff */
[----:B------:R-:W-:Y:S02]  /*6080*/  LOP3.LUT P2, RZ, R89, 0xff, RZ, 0xc0, !PT ;  /* 0x000000ff59ff7812 */ /* 0x000fe4000784c0ff */
[----:B------:R-:W-:Y:S02]  /*6090*/  CS2R R78, SRZ ;  /* 0x00000000004e7805 */ /* 0x000fe4000001ff00 */
[----:B------:R-:W-:Y:S02]  /*60a0*/  @!P1 SEL R3, RZ, 0xffffffff, P3 ;  /* 0xffffffffff039807 */ /* 0x000fe40001800000 */
[----:B------:R-:W-:Y:S02]  /*60b0*/  CS2R R76, SRZ ;  /* 0x00000000004c7805 */ /* 0x000fe4000001ff00 */
[----:B------:R-:W-:Y:S02]  /*60c0*/  LEA R2, R95, UR44, 0x3 ;  /* 0x0000002c5f027c11 */ /* 0x000fe4000f8e18ff */
[----:B------:R-:W-:Y:S02]  /*60d0*/  CS2R R74, SRZ ;  /* 0x00000000004a7805 */ /* 0x000fe4000001ff00 */
[----:B------:R-:W-:Y:S02]  /*60e0*/  @P0 SEL R3, R6, R3, !P2 ;  /* 0x0000000306030207 */ /* 0x000fe40005000000 */
[----:B------:R-:W-:Y:S02]  /*60f0*/  CS2R R72, SRZ ;  /* 0x0000000000487805 */ /* 0x000fe4000001ff00 */
[----:B------:R-:W-:Y:S02]  /*6100*/  LEA R71, R36, UR44, 0x3 ;  /* 0x0000002c24477c11 */ /* 0x000fe4000f8e18ff */
[----:B------:R-:W-:Y:S02]  /*6110*/  @!P1 LOP3.LUT R3, R3, 0x1, RZ, 0xc0, !PT ;  /* 0x0000000103039812 */ /* 0x000fe400078ec0ff */
[----:B------:R-:W-:Y:S02]  /*6120*/  SHF.L.U32 R4, R96, 0x1f, RZ ;  /* 0x0000001f60047819 */ /* 0x000fe400000006ff */
[----:B------:R-:W-:Y:S02]  /*6130*/  ISETP.NE.U32.OR P6, PT, R3, 0x1, P1 ;  /* 0x000000010300780c */ /* 0x000fe40000fc5470 */
[----:B------:R-:W-:Y:S02]  /*6140*/  LEA.HI R39, R36, R36, RZ, 0x1 ;  /* 0x0000002424277211 */ /* 0x000fe400078f08ff */
[----:B------:R-:W-:Y:S02]  /*6150*/  SEL R3, RZ, 0xffffffff, P3 ;  /* 0xffffffffff037807 */ /* 0x000fe40001800000 */
[----:B------:R-:W-:Y:S01]  /*6160*/  P2R R103, PR, RZ, 0x40 ;  /* 0x00000040ff677803 */ /* 0x000fe20000000000 */
[C---:B--2---:R-:W-:Y:S01]  /*6170*/  IMAD.SHL.U32 R0, R39.reuse, 0x80, RZ ;  /* 0x0000008027007824 */ /* 0x044fe200078e00ff */
[----:B------:R-:W-:Y:S02]  /*6180*/  @P4 SEL R3, R6, R3, !P2 ;  /* 0x0000000306034207 */ /* 0x000fe40005000000 */
[----:B------:R-:W-:Y:S02]  /*6190*/  LOP3.LUT R39, R39, 0xffe, RZ, 0xc0, !PT ;  /* 0x00000ffe27277812 */ /* 0x000fe400078ec0ff */
[----:B------:R-:W-:Y:S02]  /*61a0*/  LOP3.LUT R0, R0, 0xffffff00, RZ, 0xc0, !PT ;  /* 0xffffff0000007812 */ /* 0x000fe400078ec0ff */
[----:B------:R-:W-:Y:S01]  /*61b0*/  @P6 SHF.L.U32 R5, R93, 0x1f, RZ ;  /* 0x0000001f5d056819 */ /* 0x000fe200000006ff */
[----:B------:R-:W-:Y:S01]  /*61c0*/  IMAD.IADD R39, R36, 0x1, -R39 ;  /* 0x0000000124277824 */ /* 0x000fe200078e0a27 */
[----:B------:R-:W-:Y:S01]  /*61d0*/  LOP3.LUT R3, R3, 0x1, RZ, 0xc0, !PT ;  /* 0x0000000103037812 */ /* 0x000fe200078ec0ff */
[----:B------:R-:W-:Y:S01]  /*61e0*/  IMAD.IADD R0, R37, 0x1, R0 ;  /* 0x0000000125007824 */ /* 0x000fe200078e0200 */
[----:B------:R-:W1:Y:S02]  /*61f0*/  @P6 SYNCS.PHASECHK.TRANS64.TRYWAIT P1, [R2+URZ+0x50], R5 ;  /* 0x00005005020065a7 */ /* 0x000e6400080211ff */
[----:B------:R-:W-:Y:S01]  /*6200*/  ISETP.NE.U32.AND P5, PT, R3, 0x1, PT ;  /* 0x000000010300780c */ /* 0x000fe20003fa5070 */
[----:B------:R-:W-:Y:S03]  /*6210*/  IMAD R39, R39, 0x100000, R0 ;  /* 0x0010000027277824 */ /* 0x000fe600078e0200 */
[----:B------:R-:W-:Y:S01]  /*6220*/  P2R R102, PR, RZ, 0x20 ;  /* 0x00000020ff667803 */ /* 0x000fe20000000000 */
[----:B------:R2:W3:Y:S01]  /*6230*/  SYNCS.PHASECHK.TRANS64.TRYWAIT P0, [R71+URZ+0xc0], R4 ;  /* 0x0000c004470075a7 */ /* 0x0004e200080011ff */
[----:B-1----:R-:W-:Y:S01]  /*6240*/  @P6 SEL R101, RZ, 0x1, !P1 ;  /* 0x00000001ff656807 */ /* 0x002fe20004800000 */
[----:B--2---:R-:W-:Y:S06]  /*6250*/  @!P6 BRA `(.L_x_99) ;  /* 0x000000000080e947 */ /* 0x004fec0003800000 */
[----:B------:R-:W-:Y:S01]  /*6260*/  @P5 IMAD R6, R95, 0x1000, R88 ;  /* 0x000010005f065824 */ /* 0x000fe200078e0258 */
[----:B------:R-:W1:Y:S01]  /*6270*/  S2R R0, SR_CgaCtaId ;  /* 0x0000000000007919 */ /* 0x000e620000008800 */
[----:B------:R-:W-:Y:S01]  /*6280*/  ISETP.NE.AND P1, PT, R101, RZ, PT ;  /* 0x000000ff6500720c */ /* 0x000fe20003f25270 */
[----:B------:R-:W-:Y:S01]  /*6290*/  BSSY B0, `(.L_x_100) ;  /* 0x000000b000007945 */ /* 0x000fe20003800000 */
[----:B------:R-:W-:Y:S01]  /*62a0*/  @P5 VIADD R5, R6, UR44 ;  /* 0x0000002c06055c36 */ /* 0x000fe20008000000 */
[----:B------:R-:W-:Y:S02]  /*62b0*/  CS2R R74, SRZ ;  /* 0x00000000004a7805 */ /* 0x000fe4000001ff00 */
[----:B------:R-:W-:Y:S02]  /*62c0*/  CS2R R72, SRZ ;  /* 0x0000000000487805 */ /* 0x000fe4000001ff00 */
[----:B------:R-:W-:Y:S01]  /*62d0*/  CS2R R78, SRZ ;  /* 0x00000000004e7805 */ /* 0x000fe2000001ff00 */
[----:B------:R-:W-:Y:S01]  /*62e0*/  @P5 IMAD R5, R97, -0x10, R5 ;  /* 0xfffffff061055824 */ /* 0x000fe200078e0205 */
[----:B------:R-:W-:Y:S04]  /*62f0*/  CS2R R76, SRZ ;  /* 0x00000000004c7805 */ /* 0x000fe8000001ff00 */
[----:B------:R-:W-:Y:S05]  /*6300*/  @P1 BRA `(.L_x_101) ;  /* 0x00000000000c1947 */ /* 0x000fea0003800000 */
[----:B------:R-:W-:Y:S04]  /*6310*/  SHF.L.U32 R3, R93, 0x1f, RZ ;  /* 0x0000001f5d037819 */ /* 0x000fe800000006ff */
[----:B------:R-:W2:Y:S02]  /*6320*/  SYNCS.PHASECHK.TRANS64.TRYWAIT P1, [R2+URZ+0x50], R3 ;  /* 0x00005003020075a7 */ /* 0x000ea400080211ff */
[----:B--2---:R-:W-:Y:S05]  /*6330*/  @!P1 BRA `(.L_x_102) ;  /* 0x00000040001c9947 */ /* 0x004fea0003800000 */
.L_x_101:
[----:B------:R-:W-:Y:S05]  /*6340*/  BSYNC B0 ;  /* 0x0000000000007941 */ /* 0x000fea0003800000 */
.L_x_100:
[----:B------:R-:W-:Y:S01]  /*6350*/  ISETP.NE.AND P1, PT, R102, RZ, PT ;  /* 0x000000ff6600720c */ /* 0x000fe20003f25270 */
[----:B--2---:R-:W-:Y:S02]  /*6360*/  VIADD R3, R2, 0x70 ;  /* 0x0000007002037836 */ /* 0x004fe40000000000 */
[----:B------:R-:W-:Y:S03]  /*6370*/  VIADD R95, R95, 0x1 ;  /* 0x000000015f5f7836 */ /* 0x000fe60000000000 */
[----:B-1----:R-:W-:Y:S07]  /*6380*/  PRMT R0, R0, 0x654, R3 ;  /* 0x0000065400007816 */ /* 0x002fee0000000003 */
[----:B------:R1:W2:Y:S04]  /*6390*/  @P1 LDS.128 R72, [R6+UR44+0x200] ;  /* 0x0002002c06481984 */ /* 0x0002a80008000c00 */
[----:B------:R1:W1:Y:S01]  /*63a0*/  @P1 LDS.128 R76, [R5+0x210] ;  /* 0x00021000054c1984 */ /* 0x0002620000000c00 */
[C---:B------:R-:W-:Y:S01]  /*63b0*/  ISETP.NE.AND P1, PT, R95.reuse, 0x4, PT ;  /* 0x000000045f00780c */ /* 0x040fe20003f25270 */
[----:B------:R-:W-:Y:S01]  /*63c0*/  @!PT LDS RZ, [RZ] ;  /* 0x00000000fffff984 */ /* 0x000fe20000000800 */
[----:B------:R-:W-:Y:S01]  /*63d0*/  @!PT LDS RZ, [RZ] ;  /* 0x00000000fffff984 */ /* 0x000fe20000000800 */
[----:B------:R-:W-:Y:S01]  /*63e0*/  @!PT LDS RZ, [RZ] ;  /* 0x00000000fffff984 */ /* 0x000fe20000000800 */
[----:B------:R-:W-:Y:S01]  /*63f0*/  @!PT LDS RZ, [RZ] ;  /* 0x00000000fffff984 */ /* 0x000fe20000000800 */
[----:B------:R5:W-:Y:S06]  /*6400*/  MEMBAR.ALL.CTA ;  /* 0x0000000000007992 */ /* 0x000bec0000008000 */
[----:B-----5:R-:W5:Y:S01]  /*6410*/  FENCE.VIEW.ASYNC.S ;  /* 0x00000000000073c6 */ /* 0x020f620000000000 */
[----:B------:R-:W-:Y:S01]  /*6420*/  SEL R95, R95, RZ, P1 ;  /* 0x000000ff5f5f7207 */ /* 0x000fe20000800000 */
[----:B-----5:R5:W-:Y:S02]  /*6430*/  SYNCS.ARRIVE.TRANS64.RED.A1T0 RZ, [R0+URZ], RZ ;  /* 0x000000ff00ff79a7 */ /* 0x020be400081004ff */
[----:B-----5:R-:W-:Y:S04]  /*6440*/  SEL R0, RZ, 0x1, P1 ;  /* 0x00000001ff007807 */ /* 0x020fe80000800000 */
[----:B--2---:R-:W-:Y:S02]  /*6450*/  LOP3.LUT R93, R93, R0, RZ, 0x3c, !PT ;  /* 0x000000005d5d7212 */ /* 0x004fe400078e3cff */
.L_x_99:
[----:B------:R-:W-:Y:S05]  /*6460*/  BSYNC B1 ;  /* 0x0000000000017941 */ /* 0x000fea0003800000 */
.L_x_98:
[----:B------:R-:W-:Y:S04]  /*6470*/  SHF.R.U32.HI R3, RZ, 0x15, R39 ;  /* 0x00000015ff037819 */ /* 0x000fe80000011627 */
[----:B------:R-:W-:Y:S01]  /*6480*/  LOP3.LUT P1, RZ, R3, 0x3, R90, 0x48, !PT ;  /* 0x0000000303ff7812 */ /* 0x000fe2000782485a */
[----:B------:R-:W-:Y:S01]  /*6490*/  @!UPT UIADD3 URZ, UPT, UPT, URZ, URZ, URZ ;  /* 0x000000fffffff290 */ /* 0x000fe2000fffe0ff */
[----:B---3--:R-:W-:Y:S11]  /*64a0*/  @P0 BRA `(.L_x_103) ;  /* 0x0000000000080947 */ /* 0x008ff60003800000 */
[----:B------:R-:W2:Y:S02]  /*64b0*/  SYNCS.PHASECHK.TRANS64.TRYWAIT P0, [R71+URZ+0xc0], R4 ;  /* 0x0000c004470075a7 */ /* 0x000ea400080011ff */
[----:B--2---:R-:W-:Y:S05]  /*64c0*/  @!P0 BRA `(.L_x_104) ;  /* 0x0000003c00cc8947 */ /* 0x004fea0003800000 */
.L_x_103:
        /* <DEDUP_REMOVED lines=8> */
[----:B------:R-:W5:Y:S01]  /*6550*/  LDCU.64 UR4, c[0x4][0x18] ;  /* 0x01000300ff0477ac */ /* 0x000f620008000a00 */
[----:B-1----:R-:W-:Y:S01]  /*6560*/  MOV R5, UR9 ;  /* 0x0000000900057c02 */ /* 0x002fe20008000f00 */
[----:B--2---:R-:W-:Y:S01]  /*6570*/  IMAD.U32 R4, RZ, RZ, UR8 ;  /* 0x00000008ff047e24 */ /* 0x004fe2000f8e00ff */
[----:B---3--:R-:W-:Y:S01]  /*6580*/  MOV R7, UR7 ;  /* 0x0000000700077c02 */ /* 0x008fe20008000f00 */
[----:B------:R-:W-:Y:S01]  /*6590*/  IMAD.U32 R6, RZ, RZ, UR6 ;  /* 0x00000006ff067e24 */ /* 0x000fe2000f8e00ff */
[----:B-----5:R-:W-:Y:S01]  /*65a0*/  MOV R11, UR5 ;  /* 0x00000005000b7c02 */ /* 0x020fe20008000f00 */
[----:B------:R-:W-:Y:S02]  /*65b0*/  IMAD.U32 R10, RZ, RZ, UR4 ;  /* 0x00000004ff0a7e24 */ /* 0x000fe4000f8e00ff */
[----:B------:R-:W-:Y:S07]  /*65c0*/  LEPC R20, `(.L_x_105) ;  /* 0x000000001014794e */ /* 0x000fee0000000000 */
[----:B----4-:R-:W-:Y:S05]  /*65d0*/  CALL.ABS.NOINC R2 ;  /* 0x0000000002007343 */ /* 0x010fea0003c00000 */
.L_x_105:
[-C--:B------:R-:W-:Y:S01]  /*65e0*/  F2FP.F16.E4M3.UNPACK_B R42, R72.reuse ;  /* 0x00000048ff2a723e */ /* 0x080fe200020006ff */
[----:B------:R-:W-:Y:S05]  /*65f0*/  WARPSYNC.ALL ;  /* 0x0000000000007948 */ /* 0x000fea0003800000 */
[----:B------:R-:W-:Y:S01]  /*6600*/  R2UR UR4, R39 ;  /* 0x00000000270472ca */ /* 0x000fe200000e0000 */
[--C-:B------:R-:W-:Y:S01]  /*6610*/  HADD2.F32 R40, -RZ, R42.reuse.H0_H0 ;  /* 0x2000002aff287230 */ /* 0x100fe20000004100 */
[----:B------:R-:W-:Y:S01]  /*6620*/  F2FP.F16.E4M3.UNPACK_B R43, R72.H1 ;  /* 0x00000048ff2b723e */ /* 0x000fe200030006ff */
[----:B------:R-:W-:Y:S01]  /*6630*/  HADD2.F32 R42, -RZ, R42.H1_H1 ;  /* 0x3000002aff2a7230 */ /* 0x000fe20000004100 */
[-C--:B------:R-:W-:Y:S01]  /*6640*/  F2FP.F16.E4M3.UNPACK_B R45, R73.reuse ;  /* 0x00000049ff2d723e */ /* 0x080fe200020006ff */
[----:B------:R-:W-:Y:S01]  /*6650*/  BSSY.RECONVERGENT B0, `(.L_x_106) ;  /* 0x0000099000007945 */ /* 0x000fe20003800200 */
[----:B------:R-:W-:Y:S01]  /*6660*/  F2FP.F16.E4M3.UNPACK_B R47, R73.H1 ;  /* 0x00000049ff2f723e */ /* 0x000fe200030006ff */
[--C-:B------:R-:W-:Y:S01]  /*6670*/  HADD2.F32 R44, -RZ, R43.reuse.H0_H0 ;  /* 0x2000002bff2c7230 */ /* 0x100fe20000004100 */
[-C--:B------:R-:W-:Y:S01]  /*6680*/  F2FP.F16.E4M3.UNPACK_B R49, R74.reuse ;  /* 0x0000004aff31723e */ /* 0x080fe200020006ff */
[----:B------:R-:W-:Y:S01]  /*6690*/  HADD2.F32 R46, -RZ, R43.H1_H1 ;  /* 0x3000002bff2e7230 */ /* 0x000fe20000004100 */
[----:B------:R-:W-:Y:S01]  /*66a0*/  F2FP.F16.E4M3.UNPACK_B R51, R74.H1 ;  /* 0x0000004aff33723e */ /* 0x000fe200030006ff */
[--C-:B------:R-:W-:Y:S01]  /*66b0*/  HADD2.F32 R43, -RZ, R45.reuse.H0_H0 ;  /* 0x2000002dff2b7230 */ /* 0x100fe20000004100 */
[-C--:B------:R-:W-:Y:S01]  /*66c0*/  F2FP.F16.E4M3.UNPACK_B R53, R75.reuse ;  /* 0x0000004bff35723e */ /* 0x080fe200020006ff */
[----:B-12---:R-:W-:Y:S01]  /*66d0*/  LDTM.16dp32bit_t0_t15.x32 R4, tmem[UR4] ;  /* 0x00000004000479ee */ /* 0x006fe20008a80000 */
[----:B------:R-:W4:Y:S01]  /*66e0*/  LDTM.16dp32bit_t16_t31.x32 R4, tmem[UR4+0x20] ;  /* 0x00002004000479ee */ /* 0x000f220008aa0000 */
[----:B------:R-:W-:Y:S01]  /*66f0*/  SHF.L.U32 R104, R92, 0x4, RZ ;  /* 0x000000045c687819 */ /* 0x000fe200000006ff */
[----:B------:R-:W-:Y:S01]  /*6700*/  HADD2.F32 R48, -RZ, R45.H1_H1 ;  /* 0x3000002dff307230 */ /* 0x000fe20000004100 */
[----:B------:R-:W-:Y:S01]  /*6710*/  F2FP.F16.E4M3.UNPACK_B R55, R75.H1 ;  /* 0x0000004bff37723e */ /* 0x000fe200030006ff */
[----:B------:R-:W-:Y:S01]  /*6720*/  HADD2.F32 R52, -RZ, R49.H1_H1 ;  /* 0x30000031ff347230 */ /* 0x000fe20000004100 */
[-C--:B------:R-:W-:Y:S01]  /*6730*/  F2FP.F16.E4M3.UNPACK_B R57, R76.reuse ;  /* 0x0000004cff39723e */ /* 0x080fe200020006ff */
[----:B------:R-:W-:Y:S01]  /*6740*/  HADD2.F32 R56, -RZ, R53.H1_H1 ;  /* 0x30000035ff387230 */ /* 0x000fe20000004100 */
[----:B------:R-:W-:Y:S01]  /*6750*/  F2FP.F16.E4M3.UNPACK_B R59, R76.H1 ;  /* 0x0000004cff3b723e */ /* 0x000fe200030006ff */
[----:B------:R-:W-:Y:S01]  /*6760*/  HADD2.F32 R45, -RZ, R47.H0_H0 ;  /* 0x2000002fff2d7230 */ /* 0x000fe20000004100 */
[-C--:B------:R-:W-:Y:S01]  /*6770*/  F2FP.F16.E4M3.UNPACK_B R61, R77.reuse ;  /* 0x0000004dff3d723e */ /* 0x080fe200020006ff */
[----:B------:R-:W-:Y:S01]  /*6780*/  HADD2.F32 R60, -RZ, R57.H1_H1 ;  /* 0x30000039ff3c7230 */ /* 0x000fe20000004100 */
[----:B------:R-:W-:Y:S01]  /*6790*/  F2FP.F16.E4M3.UNPACK_B R63, R77.H1 ;  /* 0x0000004dff3f723e */ /* 0x000fe200030006ff */
[----:B------:R-:W-:Y:S01]  /*67a0*/  HADD2.F32 R50, -RZ, R47.H1_H1 ;  /* 0x3000002fff327230 */ /* 0x000fe20000004100 */
[-C--:B------:R-:W-:Y:S01]  /*67b0*/  F2FP.F16.E4M3.UNPACK_B R65, R78.reuse ;  /* 0x0000004eff41723e */ /* 0x080fe200020006ff */
[----:B------:R-:W-:Y:S01]  /*67c0*/  HADD2.F32 R47, -RZ, R49.H0_H0 ;  /* 0x20000031ff2f7230 */ /* 0x000fe20000004100 */
[----:B------:R-:W-:Y:S01]  /*67d0*/  F2FP.F16.E4M3.UNPACK_B R67, R78.H1 ;  /* 0x0000004eff43723e */ /* 0x000fe200030006ff */
[----:B------:R-:W-:Y:S01]  /*67e0*/  HADD2.F32 R64, -RZ, R61.H1_H1 ;  /* 0x3000003dff407230 */ /* 0x000fe20000004100 */
[----:B------:R-:W-:Y:S01]  /*67f0*/  ISETP.NE.AND P0, PT, R99, RZ, PT ;  /* 0x000000ff6300720c */ /* 0x000fe20003f05270 */
[----:B------:R-:W-:Y:S01]  /*6800*/  HADD2.F32 R68, -RZ, R65.H1_H1 ;  /* 0x30000041ff447230 */ /* 0x000fe20000004100 */
[----:B------:R-:W-:Y:S01]  /*6810*/  ISETP.NE.AND P6, PT, R103, RZ, PT ;  /* 0x000000ff6700720c */ /* 0x000fe20003fc5270 */
[--C-:B------:R-:W-:Y:S02]  /*6820*/  HADD2.F32 R49, -RZ, R51.reuse.H0_H0 ;  /* 0x20000033ff317230 */ /* 0x100fe40000004100 */
[----:B------:R-:W-:Y:S02]  /*6830*/  HADD2.F32 R54, -RZ, R51.H1_H1 ;  /* 0x30000033ff367230 */ /* 0x000fe40000004100 */
[C---:B----4-:R-:W-:Y:S01]  /*6840*/  FMUL R0, R38.reuse, R4 ;  /* 0x0000000426007220 */ /* 0x050fe20000400000 */
[C---:B------:R-:W-:Y:S01]  /*6850*/  FMUL R2, R38.reuse, R5 ;  /* 0x0000000526027220 */ /* 0x040fe20000400000 */
[C---:B------:R-:W-:Y:S01]  /*6860*/  FMUL R4, R38.reuse, R8 ;  /* 0x0000000826047220 */ /* 0x040fe20000400000 */
[C---:B------:R-:W-:Y:S01]  /*6870*/  FMUL R5, R38.reuse, R9 ;  /* 0x0000000926057220 */ /* 0x040fe20000400000 */
[C---:B------:R-:W-:Y:S01]  /*6880*/  FFMA R0, R41.reuse, R40, R0 ;  /* 0x0000002829007223 */ /* 0x040fe20000000000 */
[C---:B------:R-:W-:Y:S01]  /*6890*/  FFMA R2, R41.reuse, R42, R2 ;  /* 0x0000002a29027223 */ /* 0x040fe20000000002 */
[C---:B------:R-:W-:Y:S01]  /*68a0*/  FMUL R8, R38.reuse, R12 ;  /* 0x0000000c26087220 */ /* 0x040fe20000400000 */
[C---:B------:R-:W-:Y:S01]  /*68b0*/  FMUL R9, R38.reuse, R13 ;  /* 0x0000000d26097220 */ /* 0x040fe20000400000 */
[----:B------:R-:W-:Y:S02]  /*68c0*/  HADD2.F32 R51, -RZ, R53.H0_H0 ;  /* 0x20000035ff337230 */ /* 0x000fe40000004100 */
[C---:B------:R-:W-:Y:S01]  /*68d0*/  FMUL R12, R38.reuse, R16 ;  /* 0x00000010260c7220 */ /* 0x040fe20000400000 */
        /* <DEDUP_REMOVED lines=12> */
[-C--:B------:R-:W-:Y:S01]  /*69a0*/  F2FP.F16.E4M3.UNPACK_B R40, R79.reuse ;  /* 0x0000004fff28723e */ /* 0x080fe200020006ff */
[C---:B------:R-:W-:Y:S01]  /*69b0*/  FFMA R3, R41.reuse, R44, R3 ;  /* 0x0000002c29037223 */ /* 0x040fe20000000003 */
[C---:B------:R-:W-:Y:S01]  /*69c0*/  FFMA R7, R41.reuse, R46, R7 ;  /* 0x0000002e29077223 */ /* 0x040fe20000000007 */
[----:B------:R-:W-:Y:S01]  /*69d0*/  F2FP.F16.E4M3.UNPACK_B R42, R79.H1 ;  /* 0x0000004fff2a723e */ /* 0x000fe200030006ff */
[C---:B------:R-:W-:Y:S01]  /*69e0*/  FFMA R4, R41.reuse, R43, R4 ;  /* 0x0000002b29047223 */ /* 0x040fe20000000004 */
[----:B------:R-:W-:Y:S01]  /*69f0*/  FFMA R5, R41, R48, R5 ;  /* 0x0000003029057223 */ /* 0x000fe20000000005 */
[C---:B------:R-:W-:Y:S01]  /*6a00*/  FMUL R11, R38.reuse, R11 ;  /* 0x0000000b260b7220 */ /* 0x040fe20000400000 */
[----:B------:R-:W-:Y:S01]  /*6a10*/  F2FP.SATFINITE.E4M3.F32.PACK_AB_MERGE_C R105, R7, R3, RZ ;  /* 0x000000030769723e */ /* 0x000fe200048070ff */
[C---:B------:R-:W-:Y:S01]  /*6a20*/  FFMA R6, R41.reuse, R45, R6 ;  /* 0x0000002d29067223 */ /* 0x040fe20000000006 */
[----:B------:R-:W-:Y:S01]  /*6a30*/  FMUL R10, R38, R14 ;  /* 0x0000000e260a7220 */ /* 0x000fe20000400000 */
[C---:B------:R-:W-:Y:S01]  /*6a40*/  FFMA R11, R41.reuse, R50, R11 ;  /* 0x00000032290b7223 */ /* 0x040fe2000000000b */
[----:B------:R-:W-:Y:S01]  /*6a50*/  F2FP.SATFINITE.E4M3.F32.PACK_AB_MERGE_C R108, R2, R0, R105 ;  /* 0x00000000026c723e */ /* 0x000fe20004807069 */
[----:B------:R-:W-:Y:S01]  /*6a60*/  FMUL R15, R38, R15 ;  /* 0x0000000f260f7220 */ /* 0x000fe20000400000 */
[----:B------:R-:W-:Y:S01]  /*6a70*/  IADD3 R105, PT, PT, R88, UR44, RZ ;  /* 0x0000002c58697c10 */ /* 0x000fe2000fffe0ff */
[----:B------:R-:W-:Y:S01]  /*6a80*/  FFMA R8, R41, R47, R8 ;  /* 0x0000002f29087223 */ /* 0x000fe20000000008 */
[----:B------:R-:W-:Y:S01]  /*6a90*/  F2FP.SATFINITE.E4M3.F32.PACK_AB_MERGE_C R109, R11, R6, RZ ;  /* 0x000000060b6d723e */ /* 0x000fe200048070ff */
[----:B------:R-:W-:Y:S01]  /*6aa0*/  FFMA R9, R41, R52, R9 ;  /* 0x0000003429097223 */ /* 0x000fe20000000009 */
[--C-:B------:R-:W-:Y:S01]  /*6ab0*/  HADD2.F32 R53, -RZ, R55.reuse.H0_H0 ;  /* 0x20000037ff357230 */ /* 0x100fe20000004100 */
[----:B------:R-:W-:Y:S01]  /*6ac0*/  IADD3 R100, PT, PT, R105, R104, RZ ;  /* 0x0000006869647210 */ /* 0x000fe20007ffe0ff */
[----:B------:R-:W-:Y:S01]  /*6ad0*/  FFMA R10, R41, R49, R10 ;  /* 0x00000031290a7223 */ /* 0x000fe2000000000a */
[----:B------:R-:W-:Y:S01]  /*6ae0*/  F2FP.SATFINITE.E4M3.F32.PACK_AB_MERGE_C R109, R5, R4, R109 ;  /* 0x00000004056d723e */ /* 0x000fe2000480706d */
[C---:B------:R-:W-:Y:S01]  /*6af0*/  FFMA R15, R41.reuse, R54, R15 ;  /* 0x00000036290f7223 */ /* 0x040fe2000000000f */
[C---:B------:R-:W-:Y:S01]  /*6b00*/  FFMA R12, R41.reuse, R51, R12 ;  /* 0x00000033290c7223 */ /* 0x040fe2000000000c */
[C---:B------:R-:W-:Y:S01]  /*6b10*/  FFMA R13, R41.reuse, R56, R13 ;  /* 0x00000038290d7223 */ /* 0x040fe2000000000d */
[----:B------:R-:W-:Y:S02]  /*6b20*/  HADD2.F32 R58, -RZ, R55.H1_H1 ;  /* 0x30000037ff3a7230 */ /* 0x000fe40000004100 */
[C---:B------:R-:W-:Y:S01]  /*6b30*/  FMUL R14, R38.reuse, R18 ;  /* 0x00000012260e7220 */ /* 0x040fe20000400000 */
[----:B------:R-:W-:Y:S02]  /*6b40*/  HADD2.F32 R55, -RZ, R57.H0_H0 ;  /* 0x20000039ff377230 */ /* 0x000fe40000004100 */
[C---:B------:R-:W-:Y:S01]  /*6b50*/  FMUL R19, R38.reuse, R19 ;  /* 0x0000001326137220 */ /* 0x040fe20000400000 */
[--C-:B------:R-:W-:Y:S02]  /*6b60*/  HADD2.F32 R57, -RZ, R59.reuse.H0_H0 ;  /* 0x2000003bff397230 */ /* 0x100fe40000004100 */
[C---:B------:R-:W-:Y:S01]  /*6b70*/  FFMA R14, R41.reuse, R53, R14 ;  /* 0x00000035290e7223 */ /* 0x040fe2000000000e */
[----:B------:R-:W-:Y:S02]  /*6b80*/  HADD2.F32 R62, -RZ, R59.H1_H1 ;  /* 0x3000003bff3e7230 */ /* 0x000fe40000004100 */
[C---:B------:R-:W-:Y:S01]  /*6b90*/  FMUL R18, R38.reuse, R22 ;  /* 0x0000001626127220 */ /* 0x040fe20000400000 */
[----:B------:R-:W-:Y:S02]  /*6ba0*/  HADD2.F32 R59, -RZ, R61.H0_H0 ;  /* 0x2000003dff3b7230 */ /* 0x000fe40000004100 */
[C---:B------:R-:W-:Y:S01]  /*6bb0*/  FFMA R19, R41.reuse, R58, R19 ;  /* 0x0000003a29137223 */ /* 0x040fe20000000013 */
[C---:B------:R-:W-:Y:S01]  /*6bc0*/  FMUL R23, R38.reuse, R23 ;  /* 0x0000001726177220 */ /* 0x040fe20000400000 */
[C---:B------:R-:W-:Y:S01]  /*6bd0*/  FFMA R16, R41.reuse, R55, R16 ;  /* 0x0000003729107223 */ /* 0x040fe20000000010 */
[C---:B------:R-:W-:Y:S01]  /*6be0*/  FFMA R17, R41.reuse, R60, R17 ;  /* 0x0000003c29117223 */ /* 0x040fe20000000011 */
        /* <DEDUP_REMOVED lines=13> */
[--C-:B------:R-:W-:Y:S02]  /*6cc0*/  HADD2.F32 R67, -RZ, R40.reuse.H0_H0 ;  /* 0x20000028ff437230 */ /* 0x100fe40000004100 */
[C---:B------:R-:W-:Y:S01]  /*6cd0*/  FFMA R27, R41.reuse, R66, R27 ;  /* 0x00000042291b7223 */ /* 0x040fe2000000001b */
[C---:B------:R-:W-:Y:S01]  /*6ce0*/  FMUL R31, R38.reuse, R31 ;  /* 0x0000001f261f7220 */ /* 0x040fe20000400000 */
[C---:B------:R-:W-:Y:S01]  /*6cf0*/  FFMA R24, R41.reuse, R63, R24 ;  /* 0x0000003f29187223 */ /* 0x040fe20000000018 */
[----:B------:R-:W-:Y:S02]  /*6d00*/  HADD2.F32 R40, -RZ, R40.H1_H1 ;  /* 0x30000028ff287230 */ /* 0x000fe40000004100 */
[C---:B------:R-:W-:Y:S01]  /*6d10*/  FFMA R25, R41.reuse, R68, R25 ;  /* 0x0000004429197223 */ /* 0x040fe20000000019 */
[--C-:B------:R-:W-:Y:S02]  /*6d20*/  HADD2.F32 R69, -RZ, R42.reuse.H0_H0 ;  /* 0x2000002aff457230 */ /* 0x100fe40000004100 */
[C---:B------:R-:W-:Y:S01]  /*6d30*/  FFMA R26, R41.reuse, R65, R26 ;  /* 0x00000041291a7223 */ /* 0x040fe2000000001a */
[----:B------:R-:W-:Y:S02]  /*6d40*/  HADD2.F32 R42, -RZ, R42.H1_H1 ;  /* 0x3000002aff2a7230 */ /* 0x000fe40000004100 */
[C---:B------:R-:W-:Y:S01]  /*6d50*/  FMUL R30, R38.reuse, R34 ;  /* 0x00000022261e7220 */ /* 0x040fe20000400000 */
[----:B------:R-:W-:Y:S01]  /*6d60*/  FFMA R31, R41, R70, R31 ;  /* 0x00000046291f7223 */ /* 0x000fe2000000001f */
[----:B------:R-:W-:Y:S01]  /*6d70*/  FMUL R35, R38, R35 ;  /* 0x0000002326237220 */ /* 0x000fe20000400000 */
[----:B------:R-:W-:Y:S01]  /*6d80*/  F2FP.SATFINITE.E4M3.F32.PACK_AB_MERGE_C R110, R15, R10, RZ ;  /* 0x0000000a0f6e723e */ /* 0x000fe200048070ff */
[----:B------:R-:W-:Y:S01]  /*6d90*/  FFMA R28, R41, R67, R28 ;  /* 0x00000043291c7223 */ /* 0x000fe2000000001c */
[----:B------:R-:W-:Y:S01]  /*6da0*/  F2FP.SATFINITE.E4M3.F32.PACK_AB_MERGE_C R111, R19, R14, RZ ;  /* 0x0000000e136f723e */ /* 0x000fe200048070ff */
[C---:B------:R-:W-:Y:S01]  /*6db0*/  FFMA R29, R41.reuse, R40, R29 ;  /* 0x00000028291d7223 */ /* 0x040fe2000000001d */
[C---:B------:R-:W-:Y:S01]  /*6dc0*/  FFMA R30, R41.reuse, R69, R30 ;  /* 0x00000045291e7223 */ /* 0x040fe2000000001e */
[----:B------:R-:W-:Y:S01]  /*6dd0*/  FFMA R35, R41, R42, R35 ;  /* 0x0000002a29237223 */ /* 0x000fe20000000023 */
[----:B------:R-:W-:Y:S02]  /*6de0*/  F2FP.SATFINITE.E4M3.F32.PACK_AB_MERGE_C R110, R9, R8, R110 ;  /* 0x00000008096e723e */ /* 0x000fe4000480706e */
[----:B------:R-:W-:Y:S02]  /*6df0*/  F2FP.SATFINITE.E4M3.F32.PACK_AB_MERGE_C R111, R13, R12, R111 ;  /* 0x0000000c0d6f723e */ /* 0x000fe4000480706f */
[----:B------:R-:W-:Y:S02]  /*6e00*/  F2FP.SATFINITE.E4M3.F32.PACK_AB_MERGE_C R112, R23, R18, RZ ;  /* 0x000000121770723e */ /* 0x000fe400048070ff */
[----:B------:R-:W-:Y:S01]  /*6e10*/  F2FP.SATFINITE.E4M3.F32.PACK_AB_MERGE_C R113, R27, R22, RZ ;  /* 0x000000161b71723e */ /* 0x000fe200048070ff */
[----:B------:R1:W-:Y:S01]  /*6e20*/  STS.128 [R88+UR44+0x4200], R108 ;  /* 0x0042006c58007988 */ /* 0x0003e20008000c2c */
[----:B------:R-:W-:Y:S02]  /*6e30*/  F2FP.SATFINITE.E4M3.F32.PACK_AB_MERGE_C R106, R31, R26, RZ ;  /* 0x0000001a1f6a723e */ /* 0x000fe400048070ff */
[----:B------:R-:W-:Y:S02]  /*6e40*/  F2FP.SATFINITE.E4M3.F32.PACK_AB_MERGE_C R107, R35, R30, RZ ;  /* 0x0000001e236b723e */ /* 0x000fe400048070ff */
[----:B------:R-:W-:Y:S02]  /*6e50*/  F2FP.SATFINITE.E4M3.F32.PACK_AB_MERGE_C R112, R17, R16, R112 ;  /* 0x000000101170723e */ /* 0x000fe40004807070 */
[----:B------:R-:W-:Y:S02]  /*6e60*/  F2FP.SATFINITE.E4M3.F32.PACK_AB_MERGE_C R113, R21, R20, R113 ;  /* 0x000000141571723e */ /* 0x000fe40004807071 */
[----:B------:R-:W-:Y:S02]  /*6e70*/  F2FP.SATFINITE.E4M3.F32.PACK_AB_MERGE_C R114, R25, R24, R106 ;  /* 0x000000181972723e */ /* 0x000fe4000480706a */
[----:B------:R-:W-:Y:S02]  /*6e80*/  F2FP.SATFINITE.E4M3.F32.PACK_AB_MERGE_C R115, R29, R28, R107 ;  /* 0x0000001c1d73723e */ /* 0x000fe4000480706b */
[----:B------:R-:W-:Y:S02]  /*6e90*/  LEA R105, R95, UR44, 0x3 ;  /* 0x0000002c5f697c11 */ /* 0x000fe4000f8e18ff */
[----:B------:R-:W-:Y:S01]  /*6ea0*/  @P6 SHF.L.U32 R106, R93, 0x1f, RZ ;  /* 0x0000001f5d6a6819 */ /* 0x000fe200000006ff */
[----:B------:R1:W-:Y:S01]  /*6eb0*/  STS.128 [R100+0x4210], R112 ;  /* 0x0042107064007388 */ /* 0x0003e20000000c00 */
[----:B------:R-:W-:Y:S01]  /*6ec0*/  @!PT LDS RZ, [RZ] ;  /* 0x00000000fffff984 */ /* 0x000fe20000000800 */
[----:B------:R-:W-:Y:S01]  /*6ed0*/  @!PT LDS RZ, [RZ] ;  /* 0x00000000fffff984 */ /* 0x000fe20000000800 */
[----:B------:R-:W-:Y:S01]  /*6ee0*/  @!PT LDS RZ, [RZ] ;  /* 0x00000000fffff984 */ /* 0x000fe20000000800 */
[----:B------:R-:W-:Y:S01]  /*6ef0*/  @!PT LDS RZ, [RZ] ;  /* 0x00000000fffff984 */ /* 0x000fe20000000800 */
[----:B------:R2:W-:Y:S07]  /*6f00*/  MEMBAR.ALL.CTA ;  /* 0x0000000000007992 */ /* 0x0005ee0000008000 */
[----:B--2---:R-:W2:Y:S02]  /*6f10*/  FENCE.VIEW.ASYNC.S ;  /* 0x00000000000073c6 */ /* 0x004ea40000000000 */
[----:B--2---:R-:W-:Y:S06]  /*6f20*/  BAR.SYNC.DEFER_BLOCKING 0x1, 0x80 ;  /* 0x0042000000007b1d */ /* 0x004fec0000010000 */
[----:B------:R-:W-:Y:S05]  /*6f30*/  @P0 BRA `(.L_x_107) ;  /* 0x0000000000280947 */ /* 0x000fea0003800000 */
[----:B------:R-:W-:Y:S01]  /*6f40*/  UIADD3 UR4, UPT, UPT, UR44, 0x4200, URZ ;  /* 0x000042002c047890 */ /* 0x000fe2000fffe0ff */
[----:B------:R-:W-:Y:S05]  /*6f50*/  UMOV UR51, UR36 ;  /* 0x0000002400337c82 */ /* 0x000fea0008000000 */
[----:B------:R-:W-:Y:S01]  /*6f60*/  MOV R98, UR4 ;  /* 0x0000000400627c02 */ /* 0x000fe20008000f00 */
[----:B------:R-:W-:Y:S03]  /*6f70*/  UIADD3 UR4, UP0, UPT, UR60, 0x680, URZ ;  /* 0x000006803c047890 */ /* 0x000fe6000ff1e0ff */
[----:B------:R-:W-:Y:S01]  /*6f80*/  R2UR UR48, R98 ;  /* 0x00000000623072ca */ /* 0x000fe200000e0000 */
[----:B------:R-:W-:Y:S11]  /*6f90*/  UIADD3.X UR5, UPT, UPT, URZ, UR61, URZ, UP0, !UPT ;  /* 0x0000003dff057290 */ /* 0x000ff600087fe4ff */
[----:B------:R-:W-:Y:S01]  /*6fa0*/  @!UPT UIADD3 URZ, UPT, UPT, URZ, URZ, URZ ;  /* 0x000000fffffff290 */ /* 0x000fe2000fffe0ff */
[----:B------:R2:W-:Y:S01]  /*6fb0*/  UTMASTG.3D [UR48], [UR4] ;  /* 0x00000030040073b5 */ /* 0x0005e20008010000 */
[----:B------:R0:W-:Y:S01]  /*6fc0*/  UTMACMDFLUSH ;  /* 0x00000000000079b7 */ /* 0x0001e20000000000 */
[----:B--2---:R-:W-:Y:S04]  /*6fd0*/  DEPBAR.LE SB0, 0x1 ;  /* 0x000080400000791a */ /* 0x004fe80000000000 */
.L_x_107:
[----:B------:R-:W-:Y:S05]  /*6fe0*/  BSYNC.RECONVERGENT B0 ;  /* 0x0000000000007941 */ /* 0x000fea0003800200 */
.L_x_106:
[----:B------:R-:W-:Y:S06]  /*6ff0*/  BAR.SYNC.DEFER_BLOCKING 0x1, 0x80 ;  /* 0x0042000000007b1d */ /* 0x000fec0000010000 */
[----:B------:R-:W2:Y:S01]  /*7000*/  @P6 SYNCS.PHASECHK.TRANS64.TRYWAIT P0, [R105+URZ+0x50], R106 ;  /* 0x0000506a690065a7 */ /* 0x000ea200080011ff */
[----:B------:R-:W-:Y:S01]  /*7010*/  BSSY B1, `(.L_x_108) ;  /* 0x0000020000017945 */ /* 0x000fe20003800000 */
[----:B--2---:R-:W-:Y:S03]  /*7020*/  @P6 SEL R101, RZ, 0x1, !P0 ;  /* 0x00000001ff656807 */ /* 0x004fe60004000000 */
[----:B------:R-:W-:Y:S05]  /*7030*/  @!P6 BRA `(.L_x_109) ;  /* 0x000000000074e947 */ /* 0x000fea0003800000 */
[----:B------:R-:W-:Y:S01]  /*7040*/  ISETP.NE.AND P1, PT, R102, RZ, PT ;  /* 0x000000ff6600720c */ /* 0x000fe20003f25270 */
[----:B------:R-:W2:Y:S01]  /*7050*/  S2R R0, SR_CgaCtaId ;  /* 0x0000000000007919 */ /* 0x000ea20000008800 */
[----:B------:R-:W-:Y:S01]  /*7060*/  ISETP.NE.AND P0, PT, R101, RZ, PT ;  /* 0x000000ff6500720c */ /* 0x000fe20003f05270 */
[----:B------:R-:W-:Y:S10]  /*7070*/  BSSY B0, `(.L_x_110) ;  /* 0x0000008000007945 */ /* 0x000ff40003800000 */
[----:B------:R-:W-:Y:S05]  /*7080*/  @P1 IMAD R2, R95, 0x1000, R88 ;  /* 0x000010005f021824 */ /* 0x000fea00078e0258 */
[----:B------:R-:W-:Y:S05]  /*7090*/  @P1 IADD3 R3, PT, PT, R2, UR44, RZ ;  /* 0x0000002c02031c10 */ /* 0x000fea000fffe0ff */
[----:B------:R-:W-:Y:S01]  /*70a0*/  @P1 IMAD.IADD R3, R3, 0x1, R104 ;  /* 0x0000000103031824 */ /* 0x000fe200078e0268 */
[----:B------:R-:W-:Y:S06]  /*70b0*/  @P0 BRA `(.L_x_111) ;  /* 0x00000000000c0947 */ /* 0x000fec0003800000 */
[----:B------:R-:W-:Y:S04]  /*70c0*/  SHF.L.U32 R4, R93, 0x1f, RZ ;  /* 0x0000001f5d047819 */ /* 0x000fe800000006ff */
[----:B------:R-:W3:Y:S02]  /*70d0*/  SYNCS.PHASECHK.TRANS64.TRYWAIT P0, [R105+URZ+0x50], R4 ;  /* 0x00005004690075a7 */ /* 0x000ee400080011ff */
[----:B---3--:R-:W-:Y:S05]  /*70e0*/  @!P0 BRA `(.L_x_112) ;  /* 0x0000003000d88947 */ /* 0x008fea0003800000 */
.L_x_111:
[----:B------:R-:W-:Y:S05]  /*70f0*/  BSYNC B0 ;  /* 0x0000000000007941 */ /* 0x000fea0003800000 */
.L_x_110:
[----:B------:R-:W-:Y:S01]  /*7100*/  ISETP.NE.AND P0, PT, R102, RZ, PT ;  /* 0x000000ff6600720c */ /* 0x000fe20003f05270 */
[----:B---3--:R-:W-:Y:S02]  /*7110*/  VIADD R105, R105, 0x70 ;  /* 0x0000007069697836 */ /* 0x008fe40000000000 */
[----:B------:R-:W-:Y:S03]  /*7120*/  VIADD R95, R95, 0x1 ;  /* 0x000000015f5f7836 */ /* 0x000fe60000000000 */
[----:B--2---:R-:W-:Y:S07]  /*7130*/  PRMT R0, R0, 0x654, R105 ;  /* 0x0000065400007816 */ /* 0x004fee0000000069 */
[----:B------:R2:W3:Y:S04]  /*7140*/  @P0 LDS.128 R72, [R2+UR44+0x200] ;  /* 0x0002002c02480984 */ /* 0x0004e80008000c00 */
[----:B------:R2:W4:Y:S01]  /*7150*/  @P0 LDS.128 R76, [R3+0x210] ;  /* 0x00021000034c0984 */ /* 0x0005220000000c00 */
        /* <DEDUP_REMOVED lines=10> */
[----:B--23--:R-:W-:Y:S02]  /*7200*/  LOP3.LUT R93, R93, R0, RZ, 0x3c, !PT ;  /* 0x000000005d5d7212 */ /* 0x00cfe400078e3cff */
.L_x_109:
[----:B------:R-:W-:Y:S05]  /*7210*/  BSYNC B1 ;  /* 0x0000000000017941 */ /* 0x000fea0003800000 */
.L_x_108:
[----:B------:R-:W-:Y:S05]  /*7220*/  VIADD R3, R39, 0x40 ;  /* 0x0000004027037836 */ /* 0x000fea0000000000 */
[----:B------:R-:W-:Y:S04]  /*7230*/  SHF.R.U32.HI R3, RZ, 0x15, R3 ;  /* 0x00000015ff037819 */ /* 0x000fe80000011603 */
[----:B------:R-:W-:Y:S11]  /*7240*/  LOP3.LUT P0, RZ, R3, 0x3, R90, 0x48, !PT ;  /* 0x0000000303ff7812 */ /* 0x000ff6000780485a */
[----:B------:R-:W-:Y:S02]  /*7250*/  @!UPT UIADD3 URZ, UPT, UPT, URZ, URZ, URZ ;  /* 0x000000fffffff290 */ /* 0x000fe4000fffe0ff */
[----:B------:R-:W-:Y:S05]  /*7260*/  @!P0 BRA `(.L_x_113) ;  /* 0x0000000000408947 */ /* 0x000fea0003800000 */
[----:B------:R-:W2:Y:S01]  /*7270*/  LDCU.64 UR8, c[0x4][0x78] ;  /* 0x01000f00ff0877ac */ /* 0x000ea20008000a00 */
[----:B------:R-:W-:Y:S01]  /*7280*/  MOV R3, 0x0 ;  /* 0x0000000000037802 */ /* 0x000fe20000000f00 */
[----:B------:R-:W-:Y:S02]  /*7290*/  HFMA2 R12, -RZ, RZ, 0, 5.9604644775390625e-08 ;  /* 0x00000001ff0c7431 */ /* 0x000fe400000001ff */
[----:B------:R-:W-:Y:S02]  /*72a0*/  IMAD.MOV.U32 R8, RZ, RZ, 0x192 ;  /* 0x00000192ff087424 */ /* 0x000fe400078e00ff */
[----:B------:R-:W-:Y:S01]  /*72b0*/  IMAD.MOV.U32 R13, RZ, RZ, RZ ;  /* 0x000000ffff0d7224 */ /* 0x000fe200078e00ff */
[----:B------:R-:W3:Y:S01]  /*72c0*/  LDCU.64 UR6, c[0x4][0x80] ;  /* 0x01001000ff0677ac */ /* 0x000ee20008000a00 */
[----:B------:R-:W1:Y:S01]  /*72d0*/  LDC.64 R2, c[0x4][R3] ;  /* 0x0100000003027b82 */ /* 0x000e620000000a00 */
[----:B------:R-:W5:Y:S01]  /*72e0*/  LDCU.64 UR4, c[0x4][0x18] ;  /* 0x01000300ff0477ac */ /* 0x000f620008000a00 */
[----:B--2---:R-:W-:Y:S01]  /*72f0*/  MOV R5, UR9 ;  /* 0x0000000900057c02 */ /* 0x004fe20008000f00 */
[----:B------:R-:W-:Y:S01]  /*7300*/  IMAD.U32 R4, RZ, RZ, UR8 ;  /* 0x00000008ff047e24 */ /* 0x000fe2000f8e00ff */
[----:B---3--:R-:W-:Y:S01]  /*7310*/  MOV R7, UR7 ;  /* 0x0000000700077c02 */ /* 0x008fe20008000f00 */
[----:B------:R-:W-:Y:S01]  /*7320*/  IMAD.U32 R6, RZ, RZ, UR6 ;  /* 0x00000006ff067e24 */ /* 0x000fe2000f8e00ff */
[----:B-----5:R-:W-:Y:S01]  /*7330*/  MOV R11, UR5 ;  /* 0x00000005000b7c02 */ /* 0x020fe20008000f00 */
[----:B------:R-:W-:Y:S02]  /*7340*/  IMAD.U32 R10, RZ, RZ, UR4 ;  /* 0x00000004ff0a7e24 */ /* 0x000fe4000f8e00ff */
[----:B------:R-:W-:Y:S07]  /*7350*/  LEPC R20, `(.L_x_113) ;  /* 0x000000001014794e */ /* 0x000fee0000000000 */
[----:B-1--4-:R-:W-:Y:S05]  /*7360*/  CALL.ABS.NOINC R2 ;  /* 0x0000000002007343 */ /* 0x012fea0003c00000 */
.L_x_113:
        /* <DEDUP_REMOVED lines=14> */
[----:B------:R-:W-:Y:S01]  /*7450*/  F2FP.F16.E4M3.UNPACK_B R54, R75 ;  /* 0x0000004bff36723e */ /* 0x000fe200020006ff */
[----:B------:R-:W-:Y:S01]  /*7460*/  LDTM.16dp32bit_t0_t15.x32 R4, tmem[UR4+0x40] ;  /* 0x00004004000479ee */ /* 0x000fe20008a80000 */
[----:B------:R-:W2:Y:S01]  /*7470*/  LDTM.16dp32bit_t16_t31.x32 R4, tmem[UR4+0x60] ;  /* 0x00006004000479ee */ /* 0x000ea20008aa0000 */
[----:B------:R-:W-:Y:S01]  /*7480*/  HADD2.F32 R46, -RZ, R46.H1_H1 ;  /* 0x3000002eff2e7230 */ /* 0x000fe20000004100 */
[----:B----4-:R-:W-:Y:S01]  /*7490*/  F2FP.F16.E4M3.UNPACK_B R58, R76 ;  /* 0x0000004cff3a723e */ /* 0x010fe200020006ff */
[--C-:B------:R-:W-:Y:S01]  /*74a0*/  HADD2.F32 R49, -RZ, R50.reuse.H0_H0 ;  /* 0x20000032ff317230 */ /* 0x100fe20000004100 */
[----:B------:R-:W-:Y:S01]  /*74b0*/  F2FP.F16.E4M3.UNPACK_B R62, R77 ;  /* 0x0000004dff3e723e */ /* 0x000fe200020006ff */
[----:B------:R-:W-:Y:S01]  /*74c0*/  HADD2.F32 R50, -RZ, R50.H1_H1 ;  /* 0x30000032ff327230 */ /* 0x000fe20000004100 */
[----:B------:R-:W-:Y:S01]  /*74d0*/  F2FP.F16.E4M3.UNPACK_B R66, R78 ;  /* 0x0000004eff42723e */ /* 0x000fe200020006ff */
[--C-:B------:R-:W-:Y:S01]  /*74e0*/  HADD2.F32 R53, -RZ, R54.reuse.H0_H0 ;  /* 0x20000036ff357230 */ /* 0x100fe20000004100 */
[----:B------:R-:W-:Y:S01]  /*74f0*/  F2FP.F16.E4M3.UNPACK_B R70, R79 ;  /* 0x0000004fff46723e */ /* 0x000fe200020006ff */
[----:B------:R-:W-:Y:S01]  /*7500*/  HADD2.F32 R54, -RZ, R54.H1_H1 ;  /* 0x30000036ff367230 */ /* 0x000fe20000004100 */
[----:B------:R-:W-:Y:S01]  /*7510*/  F2FP.F16.E4M3.UNPACK_B R56, R75.H1 ;  /* 0x0000004bff38723e */ /* 0x000fe200030006ff */
[--C-:B------:R-:W-:Y:S01]  /*7520*/  HADD2.F32 R57, -RZ, R58.reuse.H0_H0 ;  /* 0x2000003aff397230 */ /* 0x100fe20000004100 */
[----:B------:R-:W-:Y:S01]  /*7530*/  F2FP.F16.E4M3.UNPACK_B R60, R76.H1 ;  /* 0x0000004cff3c723e */ /* 0x000fe200030006ff */
[----:B------:R-:W-:Y:S01]  /*7540*/  HADD2.F32 R58, -RZ, R58.H1_H1 ;  /* 0x3000003aff3a7230 */ /* 0x000fe20000004100 */
[----:B------:R-:W-:Y:S01]  /*7550*/  F2FP.F16.E4M3.UNPACK_B R64, R77.H1 ;  /* 0x0000004dff40723e */ /* 0x000fe200030006ff */
[--C-:B------:R-:W-:Y:S01]  /*7560*/  HADD2.F32 R61, -RZ, R62.reuse.H0_H0 ;  /* 0x2000003eff3d7230 */ /* 0x100fe20000004100 */
[----:B------:R-:W-:Y:S01]  /*7570*/  F2FP.F16.E4M3.UNPACK_B R68, R78.H1 ;  /* 0x0000004eff44723e */ /* 0x000fe200030006ff */
[----:B------:R-:W-:Y:S01]  /*7580*/  HADD2.F32 R62, -RZ, R62.H1_H1 ;  /* 0x3000003eff3e7230 */ /* 0x000fe20000004100 */
[----:B------:R-:W-:Y:S01]  /*7590*/  ISETP.NE.AND P0, PT, R99, RZ, PT ;  /* 0x000000ff6300720c */ /* 0x000fe20003f05270 */
[--C-:B------:R-:W-:Y:S01]  /*75a0*/  HADD2.F32 R65, -RZ, R66.reuse.H0_H0 ;  /* 0x20000042ff417230 */ /* 0x100fe20000004100 */
[----:B------:R-:W-:Y:S01]  /*75b0*/  ISETP.NE.AND P6, PT, R103, RZ, PT ;  /* 0x000000ff6700720c */ /* 0x000fe20003fc5270 */
[----:B------:R-:W-:Y:S02]  /*75c0*/  HADD2.F32 R66, -RZ, R66.H1_H1 ;  /* 0x30000042ff427230 */ /* 0x000fe40000004100 */
[--C-:B------:R-:W-:Y:S02]  /*75d0*/  HADD2.F32 R69, -RZ, R70.reuse.H0_H0 ;  /* 0x20000046ff457230 */ /* 0x100fe40000004100 */
[C---:B--2---:R-:W-:Y:S01]  /*75e0*/  FMUL R0, R38.reuse, R4 ;  /* 0x0000000426007220 */ /* 0x044fe20000400000 */
[C---:B------:R-:W-:Y:S01]  /*75f0*/  FMUL R2, R38.reuse, R5 ;  /* 0x0000000526027220 */ /* 0x040fe20000400000 */
[C---:B------:R-:W-:Y:S01]  /*7600*/  FMUL R4, R38.reuse, R8 ;  /* 0x0000000826047220 */ /* 0x040fe20000400000 */
[C---:B------:R-:W-:Y:S01]  /*7610*/  FMUL R5, R38.reuse, R9 ;  /* 0x0000000926057220 */ /* 0x040fe20000400000 */
[C---:B------:R-:W-:Y:S01]  /*7620*/  FFMA R0, R41.reuse, R40, R0 ;  /* 0x0000002829007223 */ /* 0x040fe20000000000 */
[C---:B------:R-:W-:Y:S01]  /*7630*/  FFMA R2, R41.reuse, R43, R2 ;  /* 0x0000002b29027223 */ /* 0x040fe20000000002 */
        /* <DEDUP_REMOVED lines=10> */
[----:B------:R-:W-:Y:S02]  /*76e0*/  HADD2.F32 R70, -RZ, R70.H1_H1 ;  /* 0x30000046ff467230 */ /* 0x000fe40000004100 */
[C---:B------:R-:W-:Y:S01]  /*76f0*/  FMUL R28, R38.reuse, R32 ;  /* 0x00000020261c7220 */ /* 0x040fe20000400000 */
[C---:B------:R-:W-:Y:S01]  /*7700*/  FMUL R29, R38.reuse, R33 ;  /* 0x00000021261d7220 */ /* 0x040fe20000400000 */
[C---:B------:R-:W-:Y:S01]  /*7710*/  FMUL R3, R38.reuse, R6 ;  /* 0x0000000626037220 */ /* 0x040fe20000400000 */
[C---:B------:R-:W-:Y:S01]  /*7720*/  FMUL R7, R38.reuse, R7 ;  /* 0x0000000726077220 */ /* 0x040fe20000400000 */
[--C-:B------:R-:W-:Y:S02]  /*7730*/  HADD2.F32 R47, -RZ, R48.reuse.H0_H0 ;  /* 0x20000030ff2f7230 */ /* 0x100fe40000004100 */
[C---:B------:R-:W-:Y:S01]  /*7740*/  FMUL R6, R38.reuse, R10 ;  /* 0x0000000a26067220 */ /* 0x040fe20000400000 */
[C---:B------:R-:W-:Y:S01]  /*7750*/  FFMA R3, R41.reuse, R42, R3 ;  /* 0x0000002a29037223 */ /* 0x040fe20000000003 */
[----:B------:R-:W-:Y:S02]  /*7760*/  HADD2.F32 R48, -RZ, R48.H1_H1 ;  /* 0x30000030ff307230 */ /* 0x000fe40000004100 */
[C---:B------:R-:W-:Y:S01]  /*7770*/  FFMA R7, R41.reuse, R44, R7 ;  /* 0x0000002c29077223 */ /* 0x040fe20000000007 */
[C---:B------:R-:W-:Y:S01]  /*7780*/  FFMA R4, R41.reuse, R45, R4 ;  /* 0x0000002d29047223 */ /* 0x040fe20000000004 */
[C---:B------:R-:W-:Y:S01]  /*7790*/  FFMA R5, R41.reuse, R46, R5 ;  /* 0x0000002e29057223 */ /* 0x040fe20000000005 */
[----:B------:R-:W-:Y:S01]  /*77a0*/  FFMA R6, R41, R47, R6 ;  /* 0x0000002f29067223 */ /* 0x000fe20000000006 */
[----:B------:R-:W-:Y:S01]  /*77b0*/  FMUL R11, R38, R11 ;  /* 0x0000000b260b7220 */ /* 0x000fe20000400000 */
[----:B------:R-:W-:Y:S01]  /*77c0*/  F2FP.F16.E4M3.UNPACK_B R40, R79.H1 ;  /* 0x0000004fff28723e */ /* 0x000fe200030006ff */
[--C-:B------:R-:W-:Y:S01]  /*77d0*/  HADD2.F32 R51, -RZ, R52.reuse.H0_H0 ;  /* 0x20000034ff337230 */ /* 0x100fe20000004100 */
[----:B------:R-:W-:Y:S01]  /*77e0*/  F2FP.SATFINITE.E4M3.F32.PACK_AB_MERGE_C R105, R7, R3, RZ ;  /* 0x000000030769723e */ /* 0x000fe200048070ff */
[C---:B------:R-:W-:Y:S01]  /*77f0*/  FFMA R11, R41.reuse, R48, R11 ;  /* 0x00000030290b7223 */ /* 0x040fe2000000000b */
[C---:B------:R-:W-:Y:S01]  /*7800*/  FFMA R8, R41.reuse, R49, R8 ;  /* 0x0000003129087223 */ /* 0x040fe20000000008 */
[----:B------:R-:W-:Y:S01]  /*7810*/  FFMA R9, R41, R50, R9 ;  /* 0x0000003229097223 */ /* 0x000fe20000000009 */
[----:B-1----:R-:W-:Y:S01]  /*7820*/  F2FP.SATFINITE.E4M3.F32.PACK_AB_MERGE_C R108, R2, R0, R105 ;  /* 0x00000000026c723e */ /* 0x002fe20004807069 */
[----:B------:R-:W-:Y:S01]  /*7830*/  HADD2.F32 R52, -RZ, R52.H1_H1 ;  /* 0x30000034ff347230 */ /* 0x000fe20000004100 */
[----:B------:R-:W-:Y:S01]  /*7840*/  F2FP.SATFINITE.E4M3.F32.PACK_AB_MERGE_C R109, R11, R6, RZ ;  /* 0x000000060b6d723e */ /* 0x000fe200048070ff */
[C---:B------:R-:W-:Y:S01]  /*7850*/  FMUL R10, R38.reuse, R14 ;  /* 0x0000000e260a7220 */ /* 0x040fe20000400000 */
[C---:B------:R-:W-:Y:S01]  /*7860*/  FMUL R15, R38.reuse, R15 ;  /* 0x0000000f260f7220 */ /* 0x040fe20000400000 */
[--C-:B------:R-:W-:Y:S01]  /*7870*/  HADD2.F32 R55, -RZ, R56.reuse.H0_H0 ;  /* 0x20000038ff377230 */ /* 0x100fe20000004100 */
[----:B------:R-:W-:Y:S01]  /*7880*/  F2FP.SATFINITE.E4M3.F32.PACK_AB_MERGE_C R109, R5, R4, R109 ;  /* 0x00000004056d723e */ /* 0x000fe2000480706d */
[C---:B------:R-:W-:Y:S01]  /*7890*/  FFMA R10, R41.reuse, R51, R10 ;  /* 0x00000033290a7223 */ /* 0x040fe2000000000a */
[C---:B------:R-:W-:Y:S01]  /*78a0*/  FFMA R15, R41.reuse, R52, R15 ;  /* 0x00000034290f7223 */ /* 0x040fe2000000000f */
[C---:B------:R-:W-:Y:S01]  /*78b0*/  FFMA R12, R41.reuse, R53, R12 ;  /* 0x00000035290c7223 */ /* 0x040fe2000000000c */
[C---:B------:R-:W-:Y:S01]  /*78c0*/  FFMA R13, R41.reuse, R54, R13 ;  /* 0x00000036290d7223 */ /* 0x040fe2000000000d */
[----:B------:R-:W-:Y:S02]  /*78d0*/  HADD2.F32 R56, -RZ, R56.H1_H1 ;  /* 0x30000038ff387230 */ /* 0x000fe40000004100 */
[C---:B------:R-:W-:Y:S01]  /*78e0*/  FMUL R14, R38.reuse, R18 ;  /* 0x00000012260e7220 */ /* 0x040fe20000400000 */
[C---:B------:R-:W-:Y:S01]  /*78f0*/  FMUL R19, R38.reuse, R19 ;  /* 0x0000001326137220 */ /* 0x040fe20000400000 */
[--C-:B------:R-:W-:Y:S02]  /*7900*/  HADD2.F32 R59, -RZ, R60.reuse.H0_H0 ;  /* 0x2000003cff3b7230 */ /* 0x100fe40000004100 */
[C---:B------:R-:W-:Y:S01]  /*7910*/  FMUL R18, R38.reuse, R22 ;  /* 0x0000001626127220 */ /* 0x040fe20000400000 */
[C---:B------:R-:W-:Y:S01]  /*7920*/  FFMA R14, R41.reuse, R55, R14 ;  /* 0x00000037290e7223 */ /* 0x040fe2000000000e */
[----:B------:R-:W-:Y:S02]  /*7930*/  HADD2.F32 R60, -RZ, R60.H1_H1 ;  /* 0x3000003cff3c7230 */ /* 0x000fe40000004100 */
        /* <DEDUP_REMOVED lines=54> */
[----:B------:R-:W-:Y:S02]  /*7ca0*/  UIADD3 UR4, UP0, UPT, UR60, 0x680, URZ ;  /* 0x000006803c047890 */ /* 0x000fe4000ff1e0ff */
[----:B------:R-:W-:Y:S02]  /*7cb0*/  UIADD3 UR9, UPT, UPT, UR49, 0x40, URZ ;  /* 0x0000004031097890 */ /* 0x000fe4000fffe0ff */
[----:B------:R-:W-:Y:S02]  /*7cc0*/  UIADD3 UR8, UPT, UPT, UR44, 0x5200, URZ ;  /* 0x000052002c087890 */ /* 0x000fe4000fffe0ff */
[----:B------:R-:W-:Y:S01]  /*7cd0*/  UIADD3.X UR5, UPT, UPT, URZ, UR61, URZ, UP0, !UPT ;  /* 0x0000003dff057290 */ /* 0x000fe200087fe4ff */
[----:B------:R-:W-:Y:S01]  /*7ce0*/  UMOV UR10, UR50 ;  /* 0x00000032000a7c82 */ /* 0x000fe20008000000 */
[----:B------:R-:W-:Y:S07]  /*7cf0*/  UMOV UR11, UR36 ;  /* 0x00000024000b7c82 */ /* 0x000fee0008000000 */
[----:B------:R2:W-:Y:S01]  /*7d00*/  UTMASTG.3D [UR8], [UR4] ;  /* 0x00000008040073b5 */ /* 0x0005e20008010000 */
[----:B------:R0:W-:Y:S01]  /*7d10*/  UTMACMDFLUSH ;  /* 0x00000000000079b7 */ /* 0x0001e20000000000 */
[----:B--2---:R-:W-:Y:S04]  /*7d20*/  DEPBAR.LE SB0, 0x1 ;  /* 0x000080400000791a */ /* 0x004fe80000000000 */
.L_x_115:
[----:B------:R-:W-:Y:S05]  /*7d30*/  BSYNC.RECONVERGENT B0 ;  /* 0x0000000000007941 */ /* 0x000fea0003800200 */
.L_x_114:
        /* <DEDUP_REMOVED lines=16> */
.L_x_119:
[----:B------:R-:W-:Y:S05]  /*7e40*/  BSYNC B0 ;  /* 0x0000000000007941 */ /* 0x000fea0003800000 */
.L_x_118:
        /* <DEDUP_REMOVED lines=17> */
.L_x_117:
[----:B------:R-:W-:Y:S05]  /*7f60*/  BSYNC B1 ;  /* 0x0000000000017941 */ /* 0x000fea0003800000 */
.L_x_116:
        /* <DEDUP_REMOVED lines=21> */
.L_x_121:
        /* <DEDUP_REMOVED lines=18> */
[----:B------:R-:W-:Y:S01]  /*81e0*/  ISETP.NE.AND P6, PT, R103, RZ, PT ;  /* 0x000000ff6700720c */ /* 0x000fe20003fc5270 */
[--C-:B------:R-:W-:Y:S01]  /*81f0*/  HADD2.F32 R49, -RZ, R50.reuse.H0_H0 ;  /* 0x20000032ff317230 */ /* 0x100fe20000004100 */
[----:B----4-:R-:W-:Y:S01]  /*8200*/  F2FP.F16.E4M3.UNPACK_B R58, R76 ;  /* 0x0000004cff3a723e */ /* 0x010fe200020006ff */
[----:B------:R-:W-:Y:S01]  /*8210*/  HADD2.F32 R50, -RZ, R50.H1_H1 ;  /* 0x30000032ff327230 */ /* 0x000fe20000004100 */
[----:B------:R-:W-:Y:S01]  /*8220*/  F2FP.F16.E4M3.UNPACK_B R62, R77 ;  /* 0x0000004dff3e723e */ /* 0x000fe200020006ff */
[--C-:B------:R-:W-:Y:S01]  /*8230*/  HADD2.F32 R53, -RZ, R54.reuse.H0_H0 ;  /* 0x20000036ff357230 */ /* 0x100fe20000004100 */
[----:B------:R-:W-:Y:S01]  /*8240*/  F2FP.F16.E4M3.UNPACK_B R66, R78 ;  /* 0x0000004eff42723e */ /* 0x000fe200020006ff */
[----:B------:R-:W-:Y:S01]  /*8250*/  HADD2.F32 R54, -RZ, R54.H1_H1 ;  /* 0x30000036ff367230 */ /* 0x000fe20000004100 */
[----:B------:R-:W-:Y:S01]  /*8260*/  F2FP.F16.E4M3.UNPACK_B R70, R79 ;  /* 0x0000004fff46723e */ /* 0x000fe200020006ff */
[--C-:B------:R-:W-:Y:S01]  /*8270*/  HADD2.F32 R57, -RZ, R58.reuse.H0_H0 ;  /* 0x2000003aff397230 */ /* 0x100fe20000004100 */
[----:B------:R-:W-:Y:S01]  /*8280*/  F2FP.F16.E4M3.UNPACK_B R56, R75.H1 ;  /* 0x0000004bff38723e */ /* 0x000fe200030006ff */
[----:B------:R-:W-:Y:S01]  /*8290*/  HADD2.F32 R58, -RZ, R58.H1_H1 ;  /* 0x3000003aff3a7230 */ /* 0x000fe20000004100 */
[----:B------:R-:W-:Y:S01]  /*82a0*/  F2FP.F16.E4M3.UNPACK_B R60, R76.H1 ;  /* 0x0000004cff3c723e */ /* 0x000fe200030006ff */
[--C-:B------:R-:W-:Y:S01]  /*82b0*/  HADD2.F32 R61, -RZ, R62.reuse.H0_H0 ;  /* 0x2000003eff3d7230 */ /* 0x100fe20000004100 */
[----:B------:R-:W-:Y:S01]  /*82c0*/  F2FP.F16.E4M3.UNPACK_B R64, R77.H1 ;  /* 0x0000004dff40723e */ /* 0x000fe200030006ff */
[----:B------:R-:W-:Y:S01]  /*82d0*/  HADD2.F32 R62, -RZ, R62.H1_H1 ;  /* 0x3000003eff3e7230 */ /* 0x000fe20000004100 */
[----:B------:R-:W-:Y:S01]  /*82e0*/  F2FP.F16.E4M3.UNPACK_B R68, R78.H1 ;  /* 0x0000004eff44723e */ /* 0x000fe200030006ff */
        /* <DEDUP_REMOVED lines=112> */
[----:B------:R-:W-:Y:S02]  /*89f0*/  UIADD3 UR4, UPT, UPT, UR44, 0x4200, URZ ;  /* 0x000042002c047890 */ /* 0x000fe4000fffe0ff */
[----:B------:R-:W-:Y:S01]  /*8a00*/  UIADD3 UR9, UPT, UPT, UR49, 0x80, URZ ;  /* 0x0000008031097890 */ /* 0x000fe2000fffe0ff */
[----:B------:R-:W-:Y:S01]  /*8a10*/  UMOV UR10, UR50 ;  /* 0x00000032000a7c82 */ /* 0x000fe20008000000 */
[----:B------:R-:W-:Y:S02]  /*8a20*/  UMOV UR11, UR36 ;  /* 0x00000024000b7c82 */ /* 0x000fe40008000000 */
        /* <DEDUP_REMOVED lines=8> */
.L_x_123:
[----:B------:R-:W-:Y:S05]  /*8ab0*/  BSYNC.RECONVERGENT B0 ;  /* 0x0000000000007941 */ /* 0x000fea0003800200 */
.L_x_122:
        /* <DEDUP_REMOVED lines=16> */
.L_x_127:
[----:B------:R-:W-:Y:S05]  /*8bc0*/  BSYNC B0 ;  /* 0x0000000000007941 */ /* 0x000fea0003800000 */
.L_x_126:
        /* <DEDUP_REMOVED lines=17> */
.L_x_125:
[----:B------:R-:W-:Y:S05]  /*8ce0*/  BSYNC B1 ;  /* 0x0000000000017941 */ /* 0x000fea0003800000 */
.L_x_124:
        /* <DEDUP_REMOVED lines=21> */
.L_x_129:
[----:B------:R-:W-:Y:S01]  /*8e40*/  ISETP.NE.AND P0, PT, R99, RZ, PT ;  /* 0x000000ff6300720c */ /* 0x000fe20003f05270 */
[----:B------:R-:W-:Y:S05]  /*8e50*/  WARPSYNC.ALL ;  /* 0x0000000000007948 */ /* 0x000fea0003800000 */
[----:B------:R-:W-:Y:S01]  /*8e60*/  R2UR UR4, R39 ;  /* 0x00000000270472ca */ /* 0x000fe200000e0000 */
[----:B------:R-:W2:Y:S01]  /*8e70*/  S2UR UR6, SR_CgaCtaId ;  /* 0x00000000000679c3 */ /* 0x000ea20000008800 */
[-C--:B------:R-:W-:Y:S01]  /*8e80*/  F2FP.F16.E4M3.UNPACK_B R42, R72.reuse ;  /* 0x00000048ff2a723e */ /* 0x080fe200020006ff */
[----:B------:R-:W-:Y:S01]  /*8e90*/  BSSY.RECONVERGENT B0, `(.L_x_130) ;  /* 0x000009b000007945 */ /* 0x000fe20003800200 */
[----:B------:R-:W-:Y:S02]  /*8ea0*/  F2FP.F16.E4M3.UNPACK_B R72, R72.H1 ;  /* 0x00000048ff48723e */ /* 0x000fe400030006ff */
[-C--:B------:R-:W-:Y:S01]  /*8eb0*/  F2FP.F16.E4M3.UNPACK_B R46, R73.reuse ;  /* 0x00000049ff2e723e */ /* 0x080fe200020006ff */
[--C-:B------:R-:W-:Y:S01]  /*8ec0*/  HADD2.F32 R40, -RZ, R42.reuse.H0_H0 ;  /* 0x2000002aff287230 */ /* 0x100fe20000004100 */
[----:B------:R-:W-:Y:S01]  /*8ed0*/  F2FP.F16.E4M3.UNPACK_B R73, R73.H1 ;  /* 0x00000049ff49723e */ /* 0x000fe200030006ff */
[----:B------:R-:W-:Y:S01]  /*8ee0*/  HADD2.F32 R42, -RZ, R42.H1_H1 ;  /* 0x3000002aff2a7230 */ /* 0x000fe20000004100 */
[-C--:B------:R-:W-:Y:S01]  /*8ef0*/  F2FP.F16.E4M3.UNPACK_B R50, R74.reuse ;  /* 0x0000004aff32723e */ /* 0x080fe200020006ff */
[----:B------:R-:W-:Y:S01]  /*8f00*/  HADD2.F32 R43, -RZ, R72.H0_H0 ;  /* 0x20000048ff2b7230 */ /* 0x000fe20000004100 */
[----:B------:R-:W-:Y:S01]  /*8f10*/  F2FP.F16.E4M3.UNPACK_B R74, R74.H1 ;  /* 0x0000004aff4a723e */ /* 0x000fe200030006ff */
[----:B------:R-:W-:Y:S01]  /*8f20*/  LDTM.16dp32bit_t0_t15.x32 R4, tmem[UR4+0xc0] ;  /* 0x0000c004000479ee */ /* 0x000fe20008a80000 */
[----:B------:R-:W3:Y:S01]  /*8f30*/  LDTM.16dp32bit_t16_t31.x32 R4, tmem[UR4+0xe0] ;  /* 0x0000e004000479ee */ /* 0x000ee20008aa0000 */
[----:B------:R-:W-:Y:S01]  /*8f40*/  NOP ;  /* 0x0000000000007918 */ /* 0x000fe20000000000 */
[--C-:B------:R-:W-:Y:S01]  /*8f50*/  HADD2.F32 R45, -RZ, R46.reuse.H0_H0 ;  /* 0x2000002eff2d7230 */ /* 0x100fe20000004100 */
[----:B------:R-:W-:Y:S01]  /*8f60*/  R2UR UR5, R71 ;  /* 0x00000000470572ca */ /* 0x000fe200000e0000 */
[----:B------:R-:W-:Y:S01]  /*8f70*/  HADD2.F32 R46, -RZ, R46.H1_H1 ;  /* 0x3000002eff2e7230 */ /* 0x000fe20000004100 */
[----:B------:R-:W-:Y:S01]  /*8f80*/  F2FP.F16.E4M3.UNPACK_B R54, R75 ;  /* 0x0000004bff36723e */ /* 0x000fe200020006ff */
        /* <DEDUP_REMOVED lines=10> */
[----:B------:R-:W-:Y:S01]  /*9030*/  UIADD3 UR4, UPT, UPT, UR5, 0xe0, URZ ;  /* 0x000000e005047890 */ /* 0x000fe2000fffe0ff */
[----:B------:R-:W-:Y:S01]  /*9040*/  HADD2.F32 R59, -RZ, R58.H1_H1 ;  /* 0x3000003aff3b7230 */ /* 0x000fe20000004100 */
[----:B------:R-:W-:Y:S01]  /*9050*/  F2FP.F16.E4M3.UNPACK_B R76, R76.H1 ;  /* 0x0000004cff4c723e */ /* 0x000fe200030006ff */
[--C-:B------:R-:W-:Y:S01]  /*9060*/  HADD2.F32 R60, -RZ, R62.reuse.H0_H0 ;  /* 0x2000003eff3c7230 */ /* 0x100fe20000004100 */
[----:B------:R-:W-:Y:S01]  /*9070*/  F2FP.F16.E4M3.UNPACK_B R77, R77.H1 ;  /* 0x0000004dff4d723e */ /* 0x000fe200030006ff */
[----:B------:R-:W-:Y:S01]  /*9080*/  HADD2.F32 R63, -RZ, R62.H1_H1 ;  /* 0x3000003eff3f7230 */ /* 0x000fe20000004100 */
[----:B------:R-:W-:Y:S01]  /*9090*/  F2FP.F16.E4M3.UNPACK_B R78, R78.H1 ;  /* 0x0000004eff4e723e */ /* 0x000fe200030006ff */
[--C-:B------:R-:W-:Y:S01]  /*90a0*/  HADD2.F32 R64, -RZ, R66.reuse.H0_H0 ;  /* 0x20000042ff407230 */ /* 0x100fe20000004100 */
[----:B--2---:R-:W-:Y:S01]  /*90b0*/  UPRMT UR4, UR6, 0x654, UR4 ;  /* 0x0000065406047896 */ /* 0x004fe20008000004 */
[C---:B---3--:R-:W-:Y:S01]  /*90c0*/  FMUL R4, R38.reuse, R4 ;  /* 0x0000000426047220 */ /* 0x048fe20000400000 */
[C---:B------:R-:W-:Y:S01]  /*90d0*/  FMUL R5, R38.reuse, R5 ;  /* 0x0000000526057220 */ /* 0x040fe20000400000 */
[C---:B------:R-:W-:Y:S01]  /*90e0*/  FMUL R8, R38.reuse, R8 ;  /* 0x0000000826087220 */ /* 0x040fe20000400000 */
[C---:B------:R-:W-:Y:S01]  /*90f0*/  FMUL R9, R38.reuse, R9 ;  /* 0x0000000926097220 */ /* 0x040fe20000400000 */
[C---:B------:R-:W-:Y:S01]  /*9100*/  FFMA R4, R41.reuse, R40, R4 ;  /* 0x0000002829047223 */ /* 0x040fe20000000004 */
[C---:B------:R-:W-:Y:S01]  /*9110*/  FFMA R5, R41.reuse, R42, R5 ;  /* 0x0000002a29057223 */ /* 0x040fe20000000005 */
[C---:B------:R-:W-:Y:S01]  /*9120*/  FMUL R12, R38.reuse, R12 ;  /* 0x0000000c260c7220 */ /* 0x040fe20000400000 */
[C---:B------:R-:W-:Y:S01]  /*9130*/  FMUL R13, R38.reuse, R13 ;  /* 0x0000000d260d7220 */ /* 0x040fe20000400000 */
[----:B------:R-:W-:Y:S01]  /*9140*/  SYNCS.ARRIVE.TRANS64.RED.A1T0 RZ, [UR4], RZ ;  /* 0x000000ffffff79a7 */ /* 0x000fe20008100404 */
[C---:B------:R-:W-:Y:S01]  /*9150*/  FMUL R16, R38.reuse, R16 ;  /* 0x0000001026107220 */ /* 0x040fe20000400000 */
[C---:B------:R-:W-:Y:S01]  /*9160*/  FMUL R17, R38.reuse, R17 ;  /* 0x0000001126117220 */ /* 0x040fe20000400000 */
[C---:B------:R-:W-:Y:S01]  /*9170*/  FMUL R0, R38.reuse, R20 ;  /* 0x0000001426007220 */ /* 0x040fe20000400000 */
[C---:B------:R-:W-:Y:S01]  /*9180*/  FMUL R2, R38.reuse, R21 ;  /* 0x0000001526027220 */ /* 0x040fe20000400000 */
[C---:B------:R-:W-:Y:S01]  /*9190*/  FMUL R20, R38.reuse, R25 ;  /* 0x0000001926147220 */ /* 0x040fe20000400000 */
[----:B------:R-:W-:Y:S02]  /*91a0*/  HADD2.F32 R67, -RZ, R66.H1_H1 ;  /* 0x30000042ff437230 */ /* 0x000fe40000004100 */
[C---:B------:R-:W-:Y:S01]  /*91b0*/  FMUL R6, R38.reuse, R6 ;  /* 0x0000000626067220 */ /* 0x040fe20000400000 */
[----:B------:R-:W-:Y:S02]  /*91c0*/  HADD2.F32 R44, -RZ, R72.H1_H1 ;  /* 0x30000048ff2c7230 */ /* 0x000fe40000004100 */
[C---:B------:R-:W-:Y:S01]  /*91d0*/  FMUL R7, R38.reuse, R7 ;  /* 0x0000000726077220 */ /* 0x040fe20000400000 */
[--C-:B------:R-:W-:Y:S02]  /*91e0*/  HADD2.F32 R47, -RZ, R73.reuse.H0_H0 ;  /* 0x20000049ff2f7230 */ /* 0x100fe40000004100 */
[C---:B------:R-:W-:Y:S01]  /*91f0*/  FFMA R6, R41.reuse, R43, R6 ;  /* 0x0000002b29067223 */ /* 0x040fe20000000006 */
[--C-:B------:R-:W-:Y:S02]  /*9200*/  HADD2.F32 R40, -RZ, R68.reuse.H0_H0 ;  /* 0x20000044ff287230 */ /* 0x100fe40000004100 */
[C---:B------:R-:W-:Y:S01]  /*9210*/  FFMA R7, R41.reuse, R44, R7 ;  /* 0x0000002c29077223 */ /* 0x040fe20000000007 */
[C---:B------:R-:W-:Y:S01]  /*9220*/  FFMA R8, R41.reuse, R45, R8 ;  /* 0x0000002d29087223 */ /* 0x040fe20000000008 */
[----:B------:R-:W-:Y:S01]  /*9230*/  FFMA R9, R41, R46, R9 ;  /* 0x0000002e29097223 */ /* 0x000fe20000000009 */
[----:B------:R-:W-:Y:S02]  /*9240*/  HADD2.F32 R43, -RZ, R68.H1_H1 ;  /* 0x30000044ff2b7230 */ /* 0x000fe40000004100 */
[C---:B------:R-:W-:Y:S01]  /*9250*/  FMUL R10, R38.reuse, R10 ;  /* 0x0000000a260a7220 */ /* 0x040fe20000400000 */
[----:B------:R-:W-:Y:S01]  /*9260*/  HADD2.F32 R48, -RZ, R73.H1_H1 ;  /* 0x30000049ff307230 */ /* 0x000fe20000004100 */
[----:B------:R-:W-:Y:S01]  /*9270*/  F2FP.SATFINITE.E4M3.F32.PACK_AB_MERGE_C R104, R7, R6, RZ ;  /* 0x000000060768723e */ /* 0x000fe200048070ff */
[C---:B------:R-:W-:Y:S01]  /*9280*/  FMUL R7, R38.reuse, R24 ;  /* 0x0000001826077220 */ /* 0x040fe20000400000 */
[----:B------:R-:W-:Y:S01]  /*9290*/  FFMA R10, R41, R47, R10 ;  /* 0x0000002f290a7223 */ /* 0x000fe2000000000a */
[C---:B------:R-:W-:Y:S01]  /*92a0*/  FMUL R24, R38.reuse, R29 ;  /* 0x0000001d26187220 */ /* 0x040fe20000400000 */
[----:B------:R-:W-:Y:S01]  /*92b0*/  F2FP.SATFINITE.E4M3.F32.PACK_AB_MERGE_C R104, R5, R4, R104 ;  /* 0x000000040568723e */ /* 0x000fe20004807068 */
[C---:B------:R-:W-:Y:S01]  /*92c0*/  FMUL R11, R38.reuse, R11 ;  /* 0x0000000b260b7220 */ /* 0x040fe20000400000 */
[--C-:B------:R-:W-:Y:S02]  /*92d0*/  HADD2.F32 R51, -RZ, R74.reuse.H0_H0 ;  /* 0x2000004aff337230 */ /* 0x100fe40000004100 */
[C---:B------:R-:W-:Y:S01]  /*92e0*/  FMUL R14, R38.reuse, R14 ;  /* 0x0000000e260e7220 */ /* 0x040fe20000400000 */
[----:B------:R-:W-:Y:S02]  /*92f0*/  HADD2.F32 R52, -RZ, R74.H1_H1 ;  /* 0x3000004aff347230 */ /* 0x000fe40000004100 */
[C---:B------:R-:W-:Y:S01]  /*9300*/  FFMA R11, R41.reuse, R48, R11 ;  /* 0x00000030290b7223 */ /* 0x040fe2000000000b */
[C---:B------:R-:W-:Y:S01]  /*9310*/  FFMA R12, R41.reuse, R49, R12 ;  /* 0x00000031290c7223 */ /* 0x040fe2000000000c */
[C---:B------:R-:W-:Y:S01]  /*9320*/  FFMA R13, R41.reuse, R50, R13 ;  /* 0x00000032290d7223 */ /* 0x040fe2000000000d */
[----:B------:R-:W-:Y:S01]  /*9330*/  FFMA R14, R41, R51, R14 ;  /* 0x00000033290e7223 */ /* 0x000fe2000000000e */
[C---:B------:R-:W-:Y:S01]  /*9340*/  FMUL R15, R38.reuse, R15 ;  /* 0x0000000f260f7220 */ /* 0x040fe20000400000 */
[--C-:B------:R-:W-:Y:S01]  /*9350*/  HADD2.F32 R55, -RZ, R75.reuse.H0_H0 ;  /* 0x2000004bff377230 */ /* 0x100fe20000004100 */
[----:B------:R-:W-:Y:S01]  /*9360*/  F2FP.SATFINITE.E4M3.F32.PACK_AB_MERGE_C R105, R11, R10, RZ ;  /* 0x0000000a0b69723e */ /* 0x000fe200048070ff */
[----:B------:R-:W-:Y:S02]  /*9370*/  HADD2.F32 R56, -RZ, R75.H1_H1 ;  /* 0x3000004bff387230 */ /* 0x000fe40000004100 */
[C---:B------:R-:W-:Y:S01]  /*9380*/  FFMA R15, R41.reuse, R52, R15 ;  /* 0x00000034290f7223 */ /* 0x040fe2000000000f */
[----:B------:R-:W-:Y:S01]  /*9390*/  FFMA R16, R41, R53, R16 ;  /* 0x0000003529107223 */ /* 0x000fe20000000010 */
[----:B------:R-:W-:Y:S01]  /*93a0*/  F2FP.SATFINITE.E4M3.F32.PACK_AB_MERGE_C R105, R9, R8, R105 ;  /* 0x000000080969723e */ /* 0x000fe20004807069 */
[----:B------:R-:W-:Y:S01]  /*93b0*/  FFMA R17, R41, R54, R17 ;  /* 0x0000003629117223 */ /* 0x000fe20000000011 */
[C---:B------:R-:W-:Y:S01]  /*93c0*/  FMUL R18, R38.reuse, R18 ;  /* 0x0000001226127220 */ /* 0x040fe20000400000 */
[----:B------:R-:W-:Y:S01]  /*93d0*/  F2FP.SATFINITE.E4M3.F32.PACK_AB_MERGE_C R106, R15, R14, RZ ;  /* 0x0000000e0f6a723e */ /* 0x000fe200048070ff */
[C---:B------:R-:W-:Y:S01]  /*93e0*/  FMUL R19, R38.reuse, R19 ;  /* 0x0000001326137220 */ /* 0x040fe20000400000 */
[--C-:B------:R-:W-:Y:S02]  /*93f0*/  HADD2.F32 R58, -RZ, R76.reuse.H0_H0 ;  /* 0x2000004cff3a7230 */ /* 0x100fe40000004100 */
[----:B------:R-:W-:Y:S01]  /*9400*/  FFMA R18, R41, R55, R18 ;  /* 0x0000003729127223 */ /* 0x000fe20000000012 */
[----:B------:R-:W-:Y:S01]  /*9410*/  F2FP.SATFINITE.E4M3.F32.PACK_AB_MERGE_C R106, R13, R12, R106 ;  /* 0x0000000c0d6a723e */ /* 0x000fe2000480706a */
[C---:B------:R-:W-:Y:S01]  /*9420*/  FFMA R19, R41.reuse, R56, R19 ;  /* 0x0000003829137223 */ /* 0x040fe20000000013 */
[----:B------:R-:W-:Y:S02]  /*9430*/  HADD2.F32 R61, -RZ, R76.H1_H1 ;  /* 0x3000004cff3d7230 */ /* 0x000fe40000004100 */
[C---:B------:R-:W-:Y:S01]  /*9440*/  FMUL R3, R38.reuse, R22 ;  /* 0x0000001626037220 */ /* 0x040fe20000400000 */
        /* <DEDUP_REMOVED lines=10> */
[C---:B------:R-:W-:Y:S01]  /*94f0*/  FMUL R23, R38.reuse, R28 ;  /* 0x0000001c26177220 */ /* 0x040fe20000400000 */
[----:B------:R-:W-:Y:S01]  /*9500*/  F2FP.F16.E4M3.UNPACK_B R79, R79.H1 ;  /* 0x0000004fff4f723e */ /* 0x000fe200030006ff */
        /* <DEDUP_REMOVED lines=9> */
[C---:B------:R-:W-:Y:S01]  /*95a0*/  FFMA R24, R41.reuse, R67, R24 ;  /* 0x0000004329187223 */ /* 0x040fe20000000018 */
[C---:B------:R-:W-:Y:S01]  /*95b0*/  FMUL R28, R38.reuse, R33 ;  /* 0x00000021261c7220 */ /* 0x040fe20000400000 */
[--C-:B------:R-:W-:Y:S02]  /*95c0*/  HADD2.F32 R42, -RZ, R79.reuse.H0_H0 ;  /* 0x2000004fff2a7230 */ /* 0x100fe40000004100 */
[C---:B------:R-:W-:Y:S01]  /*95d0*/  FFMA R25, R41.reuse, R66, R25 ;  /* 0x0000004229197223 */ /* 0x040fe20000000019 */
[----:B------:R-:W-:Y:S02]  /*95e0*/  HADD2.F32 R71, -RZ, R79.H1_H1 ;  /* 0x3000004fff477230 */ /* 0x000fe40000004100 */
[C---:B------:R-:W-:Y:S01]  /*95f0*/  FMUL R29, R38.reuse, R34 ;  /* 0x00000022261d7220 */ /* 0x040fe20000400000 */
[----:B------:R-:W-:Y:S01]  /*9600*/  FFMA R26, R41, R69, R26 ;  /* 0x00000045291a7223 */ /* 0x000fe2000000001a */
[----:B------:R-:W-:Y:S01]  /*9610*/  FMUL R30, R38, R35 ;  /* 0x00000023261e7220 */ /* 0x000fe20000400000 */
[----:B------:R-:W-:Y:S01]  /*9620*/  F2FP.SATFINITE.E4M3.F32.PACK_AB_MERGE_C R107, R19, R18, RZ ;  /* 0x00000012136b723e */ /* 0x000fe200048070ff */
[C---:B------:R-:W-:Y:S01]  /*9630*/  FFMA R27, R41.reuse, R40, R27 ;  /* 0x00000028291b7223 */ /* 0x040fe2000000001b */
[C---:B------:R-:W-:Y:S01]  /*9640*/  FFMA R28, R41.reuse, R43, R28 ;  /* 0x0000002b291c7223 */ /* 0x040fe2000000001c */
[C---:B------:R-:W-:Y:S01]  /*9650*/  FFMA R29, R41.reuse, R42, R29 ;  /* 0x0000002a291d7223 */ /* 0x040fe2000000001d */
[----:B------:R-:W-:Y:S01]  /*9660*/  FFMA R30, R41, R71, R30 ;  /* 0x00000047291e7223 */ /* 0x000fe2000000001e */
[----:B------:R-:W-:Y:S02]  /*9670*/  F2FP.SATFINITE.E4M3.F32.PACK_AB_MERGE_C R107, R17, R16, R107 ;  /* 0x00000010116b723e */ /* 0x000fe4000480706b */
[----:B------:R-:W-:Y:S02]  /*9680*/  F2FP.SATFINITE.E4M3.F32.PACK_AB_MERGE_C R3, R6, R3, RZ ;  /* 0x000000030603723e */ /* 0x000fe400048070ff */
[----:B-1----:R-:W-:Y:S01]  /*9690*/  F2FP.SATFINITE.E4M3.F32.PACK_AB_MERGE_C R109, R22, R21, RZ ;  /* 0x00000015166d723e */ /* 0x002fe200048070ff */
[----:B------:R1:W-:Y:S01]  /*96a0*/  STS.128 [R88+UR44+0x5200], R104 ;  /* 0x0052006858007988 */ /* 0x0003e20008000c2c */
[----:B------:R-:W-:Y:S02]  /*96b0*/  F2FP.SATFINITE.E4M3.F32.PACK_AB_MERGE_C R64, R26, R25, RZ ;  /* 0x000000191a40723e */ /* 0x000fe400048070ff */
[----:B------:R-:W-:Y:S02]  /*96c0*/  F2FP.SATFINITE.E4M3.F32.PACK_AB_MERGE_C R67, R30, R29, RZ ;  /* 0x0000001d1e43723e */ /* 0x000fe400048070ff */
[----:B------:R-:W-:Y:S02]  /*96d0*/  F2FP.SATFINITE.E4M3.F32.PACK_AB_MERGE_C R108, R2, R0, R3 ;  /* 0x00000000026c723e */ /* 0x000fe40004807003 */
[----:B------:R-:W-:Y:S02]  /*96e0*/  F2FP.SATFINITE.E4M3.F32.PACK_AB_MERGE_C R109, R20, R7, R109 ;  /* 0x00000007146d723e */ /* 0x000fe4000480706d */
[----:B------:R-:W-:Y:S02]  /*96f0*/  F2FP.SATFINITE.E4M3.F32.PACK_AB_MERGE_C R110, R24, R23, R64 ;  /* 0x00000017186e723e */ /* 0x000fe40004807040 */
[----:B------:R-:W-:Y:S02]  /*9700*/  F2FP.SATFINITE.E4M3.F32.PACK_AB_MERGE_C R111, R28, R27, R67 ;  /* 0x0000001b1c6f723e */ /* 0x000fe40004807043 */
[----:B------:R-:W-:Y:S03]  /*9710*/  IADD3 R36, PT, PT, R36, 0x1, RZ ;  /* 0x0000000124247810 */ /* 0x000fe60007ffe0ff */
        /* <DEDUP_REMOVED lines=18> */
.L_x_131:
[----:B------:R-:W-:Y:S05]  /*9840*/  BSYNC.RECONVERGENT B0 ;  /* 0x0000000000007941 */ /* 0x000fea0003800200 */
.L_x_130:
[----:B------:R-:W-:Y:S01]  /*9850*/  BAR.SYNC.DEFER_BLOCKING 0x1, 0x80 ;  /* 0x0042000000007b1d */ /* 0x000fe20000010000 */
[C---:B------:R-:W-:Y:S01]  /*9860*/  ISETP.NE.AND P0, PT, R91.reuse, 0x2, PT ;  /* 0x000000025b00780c */ /* 0x040fe20003f05270 */
[----:B------:R-:W-:Y:S01]  /*9870*/  UISETP.NE.AND UP0, UPT, UR45, URZ, UPT ;  /* 0x000000ff2d00728c */ /* 0x000fe2000bf05270 */
[----:B------:R-:W-:Y:S01]  /*9880*/  ISETP.NE.AND P1, PT, R36, 0x4, PT ;  /* 0x000000042400780c */ /* 0x000fe20003f25270 */
[----:B------:R-:W-:Y:S01]  /*9890*/  UIADD3 UR20, UPT, UPT, UR37, UR59, URZ ;  /* 0x0000003b25147290 */ /* 0x000fe2000fffe0ff */
[----:B------:R-:W-:Y:S01]  /*98a0*/  SEL R5, RZ, 0x1, P0 ;  /* 0x00000001ff057807 */ /* 0x000fe20000000000 */
[----:B------:R-:W-:Y:S01]  /*98b0*/  UIADD3 UR16, UPT, UPT, UR38, UR62, URZ ;  /* 0x0000003e26107290 */ /* 0x000fe2000fffe0ff */
[----:B------:R-:W-:Y:S02]  /*98c0*/  SEL R3, RZ, 0x1, P1 ;  /* 0x00000001ff037807 */ /* 0x000fe40000800000 */
[----:B------:R-:W-:Y:S02]  /*98d0*/  LOP3.LUT R94, R94, R5, RZ, 0x3c, !PT ;  /* 0x000000055e5e7212 */ /* 0x000fe400078e3cff */
[----:B------:R-:W-:Y:S02]  /*98e0*/  LOP3.LUT R96, R96, R3, RZ, 0x3c, !PT ;  /* 0x0000000360607212 */ /* 0x000fe400078e3cff */
[----:B------:R-:W-:Y:S02]  /*98f0*/  SEL R91, R91, RZ, P0 ;  /* 0x000000ff5b5b7207 */ /* 0x000fe40000000000 */
[----:B------:R-:W-:Y:S01]  /*9900*/  SEL R36, R36, RZ, P1 ;  /* 0x000000ff24247207 */ /* 0x000fe20000800000 */
[----:B------:R-:W-:Y:S01]  /*9910*/  UMOV UR36, UR58 ;  /* 0x0000003a00247c82 */ /* 0x000fe20008000000 */
[----:B------:R-:W-:Y:S05]  /*9920*/  BRA.U UP0, `(.L_x_132) ;  /* 0xffffffb900f87547 */ /* 0x000fea000b83ffff */
[----:B------:R-:W-:Y:S05]  /*9930*/  EXIT ;  /* 0x000000000000794d */ /* 0x000fea0003800000 */
.L_x_24:
[----:B-1----:R1:W2:Y:S02]  /*9940*/  SYNCS.PHASECHK.TRANS64.TRYWAIT P0, [R0+URZ+0x110], R3 ;  /* 0x00011003000075a7 */ /* 0x0022a400080011ff */
[----:B--2---:R-:W-:Y:S05]  /*9950*/  @!P0 NANOSLEEP.SYNCS 0x989680 ;  /* 0x009896800000895d */ /* 0x004fea0003900000 */
[----:B------:R-:W2:Y:S02]  /*9960*/  @!P0 SYNCS.PHASECHK.TRANS64 P0, [R0+URZ+0x110], R3 ;  /* 0x00011003000085a7 */ /* 0x000ea400080010ff */
[----:B--2---:R-:W-:Y:S05]  /*9970*/  @!P0 BRA `(.L_x_24) ;  /* 0xfffffffc00f08947 */ /* 0x004fea000383ffff */
[----:B------:R-:W-:Y:S05]  /*9980*/  BRA `(.L_x_133) ;  /* 0xffffff8000547947 */ /* 0x000fea000383ffff */
.L_x_27:
[----:B-1----:R-:W-:-:S07]  /*9990*/  MOV R0, UR33 ;  /* 0x0000002100007c02 */ /* 0x002fce0008000f00 */
.L_x_134:
[----:B-1----:R1:W2:Y:S02]  /*99a0*/  SYNCS.PHASECHK.TRANS64.TRYWAIT P0, [R0+URZ+0x28], R3 ;  /* 0x00002803000075a7 */ /* 0x0022a400080011ff */
[----:B--2---:R-:W-:Y:S05]  /*99b0*/  @!P0 NANOSLEEP.SYNCS 0x989680 ;  /* 0x009896800000895d */ /* 0x004fea0003900000 */
[----:B------:R-:W2:Y:S02]  /*99c0*/  @!P0 SYNCS.PHASECHK.TRANS64 P0, [R0+URZ+0x28], R3 ;  /* 0x00002803000085a7 */ /* 0x000ea400080010ff */
[----:B--2---:R-:W-:Y:S05]  /*99d0*/  @!P0 BRA `(.L_x_134) ;  /* 0xfffffffc00f08947 */ /* 0x004fea000383ffff */
[----:B------:R-:W-:Y:S05]  /*99e0*/  BRA `(.L_x_26) ;  /* 0xffffff8000987947 */ /* 0x000fea000383ffff */
.L_x_34:
[----:B-1----:R-:W-:-:S07]  /*99f0*/  MOV R0, UR17 ;  /* 0x0000001100007c02 */ /* 0x002fce0008000f00 */
.L_x_135:
[----:B-1----:R1:W2:Y:S02]  /*9a00*/  SYNCS.PHASECHK.TRANS64.TRYWAIT P0, [R0+URZ+0x28], R3 ;  /* 0x00002803000075a7 */ /* 0x0022a400080011ff */
[----:B--2---:R-:W-:Y:S05]  /*9a10*/  @!P0 NANOSLEEP.SYNCS 0x989680 ;  /* 0x009896800000895d */ /* 0x004fea0003900000 */
[----:B------:R-:W2:Y:S02]  /*9a20*/  @!P0 SYNCS.PHASECHK.TRANS64 P0, [R0+URZ+0x28], R3 ;  /* 0x00002803000085a7 */ /* 0x000ea400080010ff */
[----:B--2---:R-:W-:Y:S05]  /*9a30*/  @!P0 BRA `(.L_x_135) ;  /* 0xfffffffc00f08947 */ /* 0x004fea000383ffff */
[----:B------:R-:W-:Y:S05]  /*9a40*/  BRA `(.L_x_33) ;  /* 0xffffff8400587947 */ /* 0x000fea000383ffff */
.L_x_39:
[----:B-1----:R1:W2:Y:S02]  /*9a50*/  SYNCS.PHASECHK.TRANS64.TRYWAIT P0, [R3+URZ+0xa0], R0 ;  /* 0x0000a000030075a7 */ /* 0x0022a400080011ff */
[----:B--2---:R-:W-:Y:S05]  /*9a60*/  @!P0 NANOSLEEP.SYNCS 0x989680 ;  /* 0x009896800000895d */ /* 0x004fea0003900000 */
[----:B------:R-:W2:Y:S02]  /*9a70*/  @!P0 SYNCS.PHASECHK.TRANS64 P0, [R3+URZ+0xa0], R0 ;  /* 0x0000a000030085a7 */ /* 0x000ea400080010ff */
[----:B--2---:R-:W-:Y:S05]  /*9a80*/  @!P0 BRA `(.L_x_39) ;  /* 0xfffffffc00f08947 */ /* 0x004fea000383ffff */
[----:B------:R-:W-:Y:S05]  /*9a90*/  BRA `(.L_x_136) ;  /* 0xffffff8400f87947 */ /* 0x000fea000383ffff */
.L_x_43:
[----:B-1----:R-:W-:-:S07]  /*9aa0*/  MOV R0, UR4 ;  /* 0x0000000400007c02 */ /* 0x002fce0008000f00 */
.L_x_137:
[----:B-1----:R1:W2:Y:S02]  /*9ab0*/  SYNCS.PHASECHK.TRANS64.TRYWAIT P0, [R0+URZ], R3 ;  /* 0x00000003000075a7 */ /* 0x0022a400080011ff */
[----:B--2---:R-:W-:Y:S05]  /*9ac0*/  @!P0 NANOSLEEP.SYNCS 0x989680 ;  /* 0x009896800000895d */ /* 0x004fea0003900000 */
[----:B------:R-:W2:Y:S02]  /*9ad0*/  @!P0 SYNCS.PHASECHK.TRANS64 P0, [R0+URZ], R3 ;  /* 0x00000003000085a7 */ /* 0x000ea400080010ff */
[----:B--2---:R-:W-:Y:S05]  /*9ae0*/  @!P0 BRA `(.L_x_137) ;  /* 0xfffffffc00f08947 */ /* 0x004fea000383ffff */
[----:B------:R-:W-:Y:S05]  /*9af0*/  BRA `(.L_x_138) ;  /* 0xffffff8c009c7947 */ /* 0x000fea000383ffff */
.L_x_44:
[----:B------:R-:W-:-:S07]  /*9b00*/  MOV R0, UR5 ;  /* 0x0000000500007c02 */ /* 0x000fce0008000f00 */
.L_x_139:
[----:B-1----:R1:W2:Y:S02]  /*9b10*/  SYNCS.PHASECHK.TRANS64.TRYWAIT P0, [R0+URZ], R3 ;  /* 0x00000003000075a7 */ /* 0x0022a400080011ff */
[----:B--2---:R-:W-:Y:S05]  /*9b20*/  @!P0 NANOSLEEP.SYNCS 0x989680 ;  /* 0x009896800000895d */ /* 0x004fea0003900000 */
[----:B------:R-:W2:Y:S02]  /*9b30*/  @!P0 SYNCS.PHASECHK.TRANS64 P0, [R0+URZ], R3 ;  /* 0x00000003000085a7 */ /* 0x000ea400080010ff */
[----:B--2---:R-:W-:Y:S05]  /*9b40*/  @!P0 BRA `(.L_x_139) ;  /* 0xfffffffc00f08947 */ /* 0x004fea000383ffff */
[----:B------:R-:W-:Y:S05]  /*9b50*/  BRA `(.L_x_140) ;  /* 0xffffff8c00a87947 */ /* 0x000fea000383ffff */
.L_x_45:
[----:B------:R-:W-:-:S07]  /*9b60*/  MOV R0, UR5 ;  /* 0x0000000500007c02 */ /* 0x000fce0008000f00 */
.L_x_141:
[----:B-1----:R1:W2:Y:S02]  /*9b70*/  SYNCS.PHASECHK.TRANS64.TRYWAIT P0, [R0+URZ], R3 ;  /* 0x00000003000075a7 */ /* 0x0022a400080011ff */
[----:B--2---:R-:W-:Y:S05]  /*9b80*/  @!P0 NANOSLEEP.SYNCS 0x989680 ;  /* 0x009896800000895d */ /* 0x004fea0003900000 */
[----:B------:R-:W2:Y:S02]  /*9b90*/  @!P0 SYNCS.PHASECHK.TRANS64 P0, [R0+URZ], R3 ;  /* 0x00000003000085a7 */ /* 0x000ea400080010ff */
[----:B--2---:R-:W-:Y:S05]  /*9ba0*/  @!P0 BRA `(.L_x_141) ;  /* 0xfffffffc00f08947 */ /* 0x004fea000383ffff */
[----:B------:R-:W-:Y:S05]  /*9bb0*/  BRA `(.L_x_142) ;  /* 0xffffff8c00b47947 */ /* 0x000fea000383ffff */
.L_x_46:
[----:B------:R-:W-:-:S07]  /*9bc0*/  MOV R0, UR5 ;  /* 0x0000000500007c02 */ /* 0x000fce0008000f00 */
.L_x_143:
[----:B-1----:R1:W2:Y:S02]  /*9bd0*/  SYNCS.PHASECHK.TRANS64.TRYWAIT P0, [R0+URZ], R3 ;  /* 0x00000003000075a7 */ /* 0x0022a400080011ff */
[----:B--2---:R-:W-:Y:S05]  /*9be0*/  @!P0 NANOSLEEP.SYNCS 0x989680 ;  /* 0x009896800000895d */ /* 0x004fea0003900000 */
[----:B------:R-:W2:Y:S02]  /*9bf0*/  @!P0 SYNCS.PHASECHK.TRANS64 P0, [R0+URZ], R3 ;  /* 0x00000003000085a7 */ /* 0x000ea400080010ff */
[----:B--2---:R-:W-:Y:S05]  /*9c00*/  @!P0 BRA `(.L_x_143) ;  /* 0xfffffffc00f08947 */ /* 0x004fea000383ffff */
[----:B------:R-:W-:Y:S05]  /*9c10*/  BRA `(.L_x_144) ;  /* 0xffffff8c00c07947 */ /* 0x000fea000383ffff */
.L_x_49:
[----:B--2---:R2:W3:Y:S02]  /*9c20*/  SYNCS.PHASECHK.TRANS64.TRYWAIT P0, [R2+URZ+0x100], R5 ;  /* 0x00010005020075a7 */ /* 0x0044e400080011ff */
[----:B---3--:R-:W-:Y:S05]  /*9c30*/  @!P0 NANOSLEEP.SYNCS 0x989680 ;  /* 0x009896800000895d */ /* 0x008fea0003900000 */
[----:B------:R-:W3:Y:S02]  /*9c40*/  @!P0 SYNCS.PHASECHK.TRANS64 P0, [R2+URZ+0x100], R5 ;  /* 0x00010005020085a7 */ /* 0x000ee400080010ff */
[----:B---3--:R-:W-:Y:S05]  /*9c50*/  @!P0 BRA `(.L_x_49) ;  /* 0xfffffffc00f08947 */ /* 0x008fea000383ffff */
[----:B------:R-:W-:Y:S05]  /*9c60*/  BRA `(.L_x_145) ;  /* 0xffffff9000247947 */ /* 0x000fea000383ffff */
.L_x_50:
[----:B------:R-:W-:-:S07]  /*9c70*/  MOV R2, UR4 ;  /* 0x0000000400027c02 */ /* 0x000fce0008000f00 */
.L_x_146:
[----:B--2---:R2:W3:Y:S02]  /*9c80*/  SYNCS.PHASECHK.TRANS64.TRYWAIT P0, [R2+URZ+0xb0], R5 ;  /* 0x0000b005020075a7 */ /* 0x0044e400080011ff */
[----:B---3--:R-:W-:Y:S05]  /*9c90*/  @!P0 NANOSLEEP.SYNCS 0x989680 ;  /* 0x009896800000895d */ /* 0x008fea0003900000 */
[----:B------:R-:W3:Y:S02]  /*9ca0*/  @!P0 SYNCS.PHASECHK.TRANS64 P0, [R2+URZ+0xb0], R5 ;  /* 0x0000b005020085a7 */ /* 0x000ee400080010ff */
[----:B---3--:R-:W-:Y:S05]  /*9cb0*/  @!P0 BRA `(.L_x_146) ;  /* 0xfffffffc00f08947 */ /* 0x008fea000383ffff */
[----:B------:R-:W-:Y:S05]  /*9cc0*/  BRA `(.L_x_147) ;  /* 0xffffff9000347947 */ /* 0x000fea000383ffff */
.L_x_51:
[----:B--2---:R2:W3:Y:S02]  /*9cd0*/  SYNCS.PHASECHK.TRANS64.TRYWAIT P1, [R2+URZ+0xa0], R5 ;  /* 0x0000a005020075a7 */ /* 0x0044e400080211ff */
[----:B---3--:R-:W-:Y:S05]  /*9ce0*/  @!P1 NANOSLEEP.SYNCS 0x989680 ;  /* 0x009896800000995d */ /* 0x008fea0003900000 */
[----:B------:R-:W3:Y:S02]  /*9cf0*/  @!P1 SYNCS.PHASECHK.TRANS64 P1, [R2+URZ+0xa0], R5 ;  /* 0x0000a005020095a7 */ /* 0x000ee400080210ff */
[----:B---3--:R-:W-:Y:S05]  /*9d00*/  @!P1 BRA `(.L_x_51) ;  /* 0xfffffffc00f09947 */ /* 0x008fea000383ffff */
[----:B------:R-:W-:Y:S05]  /*9d10*/  BRA `(.L_x_148) ;  /* 0xffffff9000647947 */ /* 0x000fea000383ffff */
.L_x_54:
[----:B------:R-:W-:-:S07]  /*9d20*/  MOV R0, UR4 ;  /* 0x0000000400007c02 */ /* 0x000fce0008000f00 */
.L_x_149:
[----:B--2---:R2:W3:Y:S02]  /*9d30*/  SYNCS.PHASECHK.TRANS64.TRYWAIT P0, [R0+URZ+0xb0], R3 ;  /* 0x0000b003000075a7 */ /* 0x0044e400080011ff */
[----:B---3--:R-:W-:Y:S05]  /*9d40*/  @!P0 NANOSLEEP.SYNCS 0x989680 ;  /* 0x009896800000895d */ /* 0x008fea0003900000 */
[----:B------:R-:W3:Y:S02]  /*9d50*/  @!P0 SYNCS.PHASECHK.TRANS64 P0, [R0+URZ+0xb0], R3 ;  /* 0x0000b003000085a7 */ /* 0x000ee400080010ff */
[----:B---3--:R-:W-:Y:S05]  /*9d60*/  @!P0 BRA `(.L_x_149) ;  /* 0xfffffffc00f08947 */ /* 0x008fea000383ffff */
[----:B------:R-:W-:Y:S05]  /*9d70*/  BRA `(.L_x_53) ;  /* 0xffffff9000b87947 */ /* 0x000fea000383ffff */
.L_x_61:
[----:B-1----:R1:W2:Y:S02]  /*9d80*/  SYNCS.PHASECHK.TRANS64.TRYWAIT P1, [R0+URZ+0xa0], R5 ;  /* 0x0000a005000075a7 */ /* 0x0022a400080211ff */
[----:B--2---:R-:W-:Y:S05]  /*9d90*/  @!P1 NANOSLEEP.SYNCS 0x989680 ;  /* 0x009896800000995d */ /* 0x004fea0003900000 */
[----:B------:R-:W2:Y:S02]  /*9da0*/  @!P1 SYNCS.PHASECHK.TRANS64 P1, [R0+URZ+0xa0], R5 ;  /* 0x0000a005000095a7 */ /* 0x000ea400080210ff */
[----:B--2---:R-:W-:Y:S05]  /*9db0*/  @!P1 BRA `(.L_x_61) ;  /* 0xfffffffc00f09947 */ /* 0x004fea000383ffff */
[----:B------:R-:W-:Y:S05]  /*9dc0*/  BRA `(.L_x_150) ;  /* 0xffffff9800307947 */ /* 0x000fea000383ffff */
.L_x_62:
[----:B------:R-:W-:-:S07]  /*9dd0*/  MOV R3, UR31 ;  /* 0x0000001f00037c02 */ /* 0x000fce0008000f00 */
.L_x_151:
[----:B-1----:R1:W2:Y:S02]  /*9de0*/  SYNCS.PHASECHK.TRANS64.TRYWAIT P0, [R3+URZ+0xe0], R0 ;  /* 0x0000e000030075a7 */ /* 0x0022a400080011ff */
[----:B--2---:R-:W-:Y:S05]  /*9df0*/  @!P0 NANOSLEEP.SYNCS 0x989680 ;  /* 0x009896800000895d */ /* 0x004fea0003900000 */
[----:B------:R-:W2:Y:S02]  /*9e00*/  @!P0 SYNCS.PHASECHK.TRANS64 P0, [R3+URZ+0xe0], R0 ;  /* 0x0000e000030085a7 */ /* 0x000ea400080010ff */
[----:B--2---:R-:W-:Y:S05]  /*9e10*/  @!P0 BRA `(.L_x_151) ;  /* 0xfffffffc00f08947 */ /* 0x004fea000383ffff */
[----:B------:R-:W-:Y:S05]  /*9e20*/  BRA `(.L_x_152) ;  /* 0xffffff9800807947 */ /* 0x000fea000383ffff */
.L_x_65:
[----:B------:R-:W-:Y:S07]  /*9e30*/  MOV R0, UR5 ;  /* 0x0000000500007c02 */ /* 0x000fee0008000f00 */
.L_x_153:
[----:B-1----:R1:W2:Y:S02]  /*9e40*/  SYNCS.PHASECHK.TRANS64.TRYWAIT P0, [R0+URZ], R3 ;  /* 0x00000003000075a7 */ /* 0x0022a400080011ff */
[----:B--2---:R-:W-:Y:S05]  /*9e50*/  @!P0 NANOSLEEP.SYNCS 0x989680 ;  /* 0x009896800000895d */ /* 0x004fea0003900000 */
[----:B------:R-:W2:Y:S02]  /*9e60*/  @!P0 SYNCS.PHASECHK.TRANS64 P0, [R0+URZ], R3 ;  /* 0x00000003000085a7 */ /* 0x000ea400080010ff */
[----:B--2---:R-:W-:Y:S05]  /*9e70*/  @!P0 BRA `(.L_x_153) ;  /* 0xfffffffc00f08947 */ /* 0x004fea000383ffff */
[----:B------:R-:W-:Y:S05]  /*9e80*/  BRA `(.L_x_64) ;  /* 0xffffff98009c7947 */ /* 0x000fea000383ffff */
.L_x_68:
[----:B------:R-:W-:-:S07]  /*9e90*/  MOV R0, UR4 ;  /* 0x0000000400007c02 */ /* 0x000fce0008000f00 */
.L_x_154:
[----:B--2---:R2:W4:Y:S02]  /*9ea0*/  SYNCS.PHASECHK.TRANS64.TRYWAIT P0, [R0+URZ], R3 ;  /* 0x00000003000075a7 */ /* 0x00452400080011ff */
[----:B----4-:R-:W-:Y:S05]  /*9eb0*/  @!P0 NANOSLEEP.SYNCS 0x989680 ;  /* 0x009896800000895d */ /* 0x010fea0003900000 */
[----:B------:R-:W4:Y:S02]  /*9ec0*/  @!P0 SYNCS.PHASECHK.TRANS64 P0, [R0+URZ], R3 ;  /* 0x00000003000085a7 */ /* 0x000f2400080010ff */
[----:B----4-:R-:W-:Y:S05]  /*9ed0*/  @!P0 BRA `(.L_x_154) ;  /* 0xfffffffc00f08947 */ /* 0x010fea000383ffff */
[----:B------:R-:W-:Y:S05]  /*9ee0*/  BRA `(.L_x_155) ;  /* 0xffffff9c00787947 */ /* 0x000fea000383ffff */
.L_x_69:
[----:B------:R-:W-:-:S07]  /*9ef0*/  MOV R0, UR5 ;  /* 0x0000000500007c02 */ /* 0x000fce0008000f00 */
.L_x_156:
[----:B-1----:R1:W2:Y:S02]  /*9f00*/  SYNCS.PHASECHK.TRANS64.TRYWAIT P0, [R0+URZ], R3 ;  /* 0x00000003000075a7 */ /* 0x0022a400080011ff */
[----:B--2---:R-:W-:Y:S05]  /*9f10*/  @!P0 NANOSLEEP.SYNCS 0x989680 ;  /* 0x009896800000895d */ /* 0x004fea0003900000 */
[----:B------:R-:W2:Y:S02]  /*9f20*/  @!P0 SYNCS.PHASECHK.TRANS64 P0, [R0+URZ], R3 ;  /* 0x00000003000085a7 */ /* 0x000ea400080010ff */
[----:B--2---:R-:W-:Y:S05]  /*9f30*/  @!P0 BRA `(.L_x_156) ;  /* 0xfffffffc00f08947 */ /* 0x004fea000383ffff */
[----:B------:R-:W-:Y:S05]  /*9f40*/  BRA `(.L_x_157) ;  /* 0xffffff9c00847947 */ /* 0x000fea000383ffff */
.L_x_70:
[----:B------:R-:W-:-:S07]  /*9f50*/  MOV R0, UR5 ;  /* 0x0000000500007c02 */ /* 0x000fce0008000f00 */
.L_x_158:
[----:B-1----:R1:W2:Y:S02]  /*9f60*/  SYNCS.PHASECHK.TRANS64.TRYWAIT P0, [R0+URZ], R3 ;  /* 0x00000003000075a7 */ /* 0x0022a400080011ff */
[----:B--2---:R-:W-:Y:S05]  /*9f70*/  @!P0 NANOSLEEP.SYNCS 0x989680 ;  /* 0x009896800000895d */ /* 0x004fea0003900000 */
[----:B------:R-:W2:Y:S02]  /*9f80*/  @!P0 SYNCS.PHASECHK.TRANS64 P0, [R0+URZ], R3 ;  /* 0x00000003000085a7 */ /* 0x000ea400080010ff */
[----:B--2---:R-:W-:Y:S05]  /*9f90*/  @!P0 BRA `(.L_x_158) ;  /* 0xfffffffc00f08947 */ /* 0x004fea000383ffff */
[----:B------:R-:W-:Y:S05]  /*9fa0*/  BRA `(.L_x_159) ;  /* 0xffffff9c00907947 */ /* 0x000fea000383ffff */
.L_x_71:
[----:B------:R-:W-:-:S07]  /*9fb0*/  MOV R0, UR4 ;  /* 0x0000000400007c02 */ /* 0x000fce0008000f00 */
.L_x_160:
[----:B-1----:R1:W2:Y:S02]  /*9fc0*/  SYNCS.PHASECHK.TRANS64.TRYWAIT P0, [R0+URZ], R3 ;  /* 0x00000003000075a7 */ /* 0x0022a400080011ff */
[----:B--2---:R-:W-:Y:S05]  /*9fd0*/  @!P0 NANOSLEEP.SYNCS 0x989680 ;  /* 0x009896800000895d */ /* 0x004fea0003900000 */
[----:B------:R-:W2:Y:S02]  /*9fe0*/  @!P0 SYNCS.PHASECHK.TRANS64 P0, [R0+URZ], R3 ;  /* 0x00000003000085a7 */ /* 0x000ea400080010ff */
[----:B--2---:R-:W-:Y:S05]  /*9ff0*/  @!P0 BRA `(.L_x_160) ;  /* 0xfffffffc00f08947 */ /* 0x004fea000383ffff */
[----:B------:R-:W-:Y:S05]  /*a000*/  BRA `(.L_x_161) ;  /* 0xffffff9c009c7947 */ /* 0x000fea000383ffff */
.L_x_76:
[----:B--2---:R2:W3:Y:S02]  /*a010*/  SYNCS.PHASECHK.TRANS64.TRYWAIT P0, [R12+URZ+0xa0], R9 ;  /* 0x0000a0090c0075a7 */ /* 0x0044e400080011ff */
[----:B---3--:R-:W-:Y:S05]  /*a020*/  @!P0 NANOSLEEP.SYNCS 0x989680 ;  /* 0x009896800000895d */ /* 0x008fea0003900000 */
[----:B------:R-:W3:Y:S02]  /*a030*/  @!P0 SYNCS.PHASECHK.TRANS64 P0, [R12+URZ+0xa0], R9 ;  /* 0x0000a0090c0085a7 */ /* 0x000ee400080010ff */
[----:B---3--:R-:W-:Y:S05]  /*a040*/  @!P0 BRA `(.L_x_76) ;  /* 0xfffffffc00f08947 */ /* 0x008fea000383ffff */
[----:B------:R-:W-:Y:S05]  /*a050*/  BRA `(.L_x_162) ;  /* 0xffffffa000cc7947 */ /* 0x000fea000383ffff */
.L_x_79:
[----:B------:R-:W-:Y:S07]  /*a060*/  MOV R0, UR21 ;  /* 0x0000001500007c02 */ /* 0x000fee0008000f00 */
.L_x_163:
[----:B--2---:R2:W3:Y:S02]  /*a070*/  SYNCS.PHASECHK.TRANS64.TRYWAIT P2, [R0+URZ+0x98], R11 ;  /* 0x0000980b000075a7 */ /* 0x0044e400080411ff */
[----:B---3--:R-:W-:Y:S05]  /*a080*/  @!P2 NANOSLEEP.SYNCS 0x989680 ;  /* 0x009896800000a95d */ /* 0x008fea0003900000 */
[----:B------:R-:W3:Y:S02]  /*a090*/  @!P2 SYNCS.PHASECHK.TRANS64 P2, [R0+URZ+0x98], R11 ;  /* 0x0000980b0000a5a7 */ /* 0x000ee400080410ff */
[----:B---3--:R-:W-:Y:S05]  /*a0a0*/  @!P2 BRA `(.L_x_163) ;  /* 0xfffffffc00f0a947 */ /* 0x008fea000383ffff */
[----:B------:R-:W-:Y:S05]  /*a0b0*/  BRA `(.L_x_78) ;  /* 0xffffffa800347947 */ /* 0x000fea000383ffff */
.L_x_82:
[----:B--2---:R-:W-:Y:S07]  /*a0c0*/  MOV R0, UR21 ;  /* 0x0000001500007c02 */ /* 0x004fee0008000f00 */
.L_x_164:
[----:B--2---:R2:W3:Y:S02]  /*a0d0*/  SYNCS.PHASECHK.TRANS64.TRYWAIT P0, [R0+URZ+0x70], R9 ;  /* 0x00007009000075a7 */ /* 0x0044e400080011ff */
[----:B---3--:R-:W-:Y:S05]  /*a0e0*/  @!P0 NANOSLEEP.SYNCS 0x989680 ;  /* 0x009896800000895d */ /* 0x008fea0003900000 */
[----:B------:R-:W3:Y:S02]  /*a0f0*/  @!P0 SYNCS.PHASECHK.TRANS64 P0, [R0+URZ+0x70], R9 ;  /* 0x00007009000085a7 */ /* 0x000ee400080010ff */
[----:B---3--:R-:W-:Y:S05]  /*a100*/  @!P0 BRA `(.L_x_164) ;  /* 0xfffffffc00f08947 */ /* 0x008fea000383ffff */
[----:B------:R-:W-:Y:S05]  /*a110*/  BRA `(.L_x_165) ;  /* 0xffffffa800907947 */ /* 0x000fea000383ffff */
.L_x_83:
[----:B------:R-:W-:Y:S07]  /*a120*/  MOV R0, UR21 ;  /* 0x0000001500007c02 */ /* 0x000fee0008000f00 */
.L_x_166:
[----:B--2---:R2:W3:Y:S02]  /*a130*/  SYNCS.PHASECHK.TRANS64.TRYWAIT P0, [R0+URZ+0x78], R9 ;  /* 0x00007809000075a7 */ /* 0x0044e400080011ff */
[----:B---3--:R-:W-:Y:S05]  /*a140*/  @!P0 NANOSLEEP.SYNCS 0x989680 ;  /* 0x009896800000895d */ /* 0x008fea0003900000 */
[----:B------:R-:W3:Y:S02]  /*a150*/  @!P0 SYNCS.PHASECHK.TRANS64 P0, [R0+URZ+0x78], R9 ;  /* 0x00007809000085a7 */ /* 0x000ee400080010ff */
[----:B---3--:R-:W-:Y:S05]  /*a160*/  @!P0 BRA `(.L_x_166) ;  /* 0xfffffffc00f08947 */ /* 0x008fea000383ffff */
[----:B------:R-:W-:Y:S05]  /*a170*/  BRA `(.L_x_167) ;  /* 0xffffffa800c87947 */ /* 0x000fea000383ffff */
.L_x_84:
[----:B------:R-:W-:Y:S07]  /*a180*/  MOV R0, UR21 ;  /* 0x0000001500007c02 */ /* 0x000fee0008000f00 */
.L_x_168:
[----:B--2---:R2:W3:Y:S02]  /*a190*/  SYNCS.PHASECHK.TRANS64.TRYWAIT P0, [R0+URZ+0x80], R9 ;  /* 0x00008009000075a7 */ /* 0x0044e400080011ff */
[----:B---3--:R-:W-:Y:S05]  /*a1a0*/  @!P0 NANOSLEEP.SYNCS 0x989680 ;  /* 0x009896800000895d */ /* 0x008fea0003900000 */
[----:B------:R-:W3:Y:S02]  /*a1b0*/  @!P0 SYNCS.PHASECHK.TRANS64 P0, [R0+URZ+0x80], R9 ;  /* 0x00008009000085a7 */ /* 0x000ee400080010ff */
[----:B---3--:R-:W-:Y:S05]  /*a1c0*/  @!P0 BRA `(.L_x_168) ;  /* 0xfffffffc00f08947 */ /* 0x008fea000383ffff */
[----:B------:R-:W-:Y:S05]  /*a1d0*/  BRA `(.L_x_169) ;  /* 0xffffffac000c7947 */ /* 0x000fea000383ffff */
.L_x_85:
[----:B------:R-:W-:Y:S07]  /*a1e0*/  MOV R0, UR21 ;  /* 0x0000001500007c02 */ /* 0x000fee0008000f00 */
.L_x_170:
[----:B--2---:R2:W3:Y:S02]  /*a1f0*/  SYNCS.PHASECHK.TRANS64.TRYWAIT P0, [R0+URZ+0x88], R9 ;  /* 0x00008809000075a7 */ /* 0x0044e400080011ff */
[----:B---3--:R-:W-:Y:S05]  /*a200*/  @!P0 NANOSLEEP.SYNCS 0x989680 ;  /* 0x009896800000895d */ /* 0x008fea0003900000 */
[----:B------:R-:W3:Y:S02]  /*a210*/  @!P0 SYNCS.PHASECHK.TRANS64 P0, [R0+URZ+0x88], R9 ;  /* 0x00008809000085a7 */ /* 0x000ee400080010ff */
[----:B---3--:R-:W-:Y:S05]  /*a220*/  @!P0 BRA `(.L_x_170) ;  /* 0xfffffffc00f08947 */ /* 0x008fea000383ffff */
[----:B------:R-:W-:Y:S05]  /*a230*/  BRA `(.L_x_171) ;  /* 0xffffffac004c7947 */ /* 0x000fea000383ffff */
.L_x_87:
[----:B------:R-:W-:-:S07]  /*a240*/  MOV R0, UR21 ;  /* 0x0000001500007c02 */ /* 0x000fce0008000f00 */
.L_x_172:
[----:B---3--:R3:W4:Y:S02]  /*a250*/  SYNCS.PHASECHK.TRANS64.TRYWAIT P0, [R0+URZ+0x70], R3 ;  /* 0x00007003000075a7 */ /* 0x00872400080011ff */
[----:B----4-:R-:W-:Y:S05]  /*a260*/  @!P0 NANOSLEEP.SYNCS 0x989680 ;  /* 0x009896800000895d */ /* 0x010fea0003900000 */
[----:B------:R-:W4:Y:S02]  /*a270*/  @!P0 SYNCS.PHASECHK.TRANS64 P0, [R0+URZ+0x70], R3 ;  /* 0x00007003000085a7 */ /* 0x000f2400080010ff */
[----:B----4-:R-:W-:Y:S05]  /*a280*/  @!P0 BRA `(.L_x_172) ;  /* 0xfffffffc00f08947 */ /* 0x010fea000383ffff */
[----:B------:R-:W-:Y:S05]  /*a290*/  BRA `(.L_x_173) ;  /* 0xffffffac00bc7947 */ /* 0x000fea000383ffff */
.L_x_88:
[----:B---3--:R-:W-:-:S07]  /*a2a0*/  MOV R0, UR21 ;  /* 0x0000001500007c02 */ /* 0x008fce0008000f00 */
.L_x_174:
[----:B---3--:R3:W4:Y:S02]  /*a2b0*/  SYNCS.PHASECHK.TRANS64.TRYWAIT P0, [R0+URZ+0x78], R3 ;  /* 0x00007803000075a7 */ /* 0x00872400080011ff */
[----:B----4-:R-:W-:Y:S05]  /*a2c0*/  @!P0 NANOSLEEP.SYNCS 0x989680 ;  /* 0x009896800000895d */ /* 0x010fea0003900000 */
[----:B------:R-:W4:Y:S02]  /*a2d0*/  @!P0 SYNCS.PHASECHK.TRANS64 P0, [R0+URZ+0x78], R3 ;  /* 0x00007803000085a7 */ /* 0x000f2400080010ff */
[----:B----4-:R-:W-:Y:S05]  /*a2e0*/  @!P0 BRA `(.L_x_174) ;  /* 0xfffffffc00f08947 */ /* 0x010fea000383ffff */
[----:B------:R-:W-:Y:S05]  /*a2f0*/  BRA `(.L_x_175) ;  /* 0xffffffac00ac7947 */ /* 0x000fea000383ffff */
.L_x_89:
[----:B---3--:R-:W-:-:S07]  /*a300*/  MOV R0, UR21 ;  /* 0x0000001500007c02 */ /* 0x008fce0008000f00 */
.L_x_176:
[----:B---3--:R3:W4:Y:S02]  /*a310*/  SYNCS.PHASECHK.TRANS64.TRYWAIT P0, [R0+URZ+0x80], R3 ;  /* 0x00008003000075a7 */ /* 0x00872400080011ff */
[----:B----4-:R-:W-:Y:S05]  /*a320*/  @!P0 NANOSLEEP.SYNCS 0x989680 ;  /* 0x009896800000895d */ /* 0x010fea0003900000 */
[----:B------:R-:W4:Y:S02]  /*a330*/  @!P0 SYNCS.PHASECHK.TRANS64 P0, [R0+URZ+0x80], R3 ;  /* 0x00008003000085a7 */ /* 0x000f2400080010ff */
[----:B----4-:R-:W-:Y:S05]  /*a340*/  @!P0 BRA `(.L_x_176) ;  /* 0xfffffffc00f08947 */ /* 0x010fea000383ffff */
[----:B------:R-:W-:Y:S05]  /*a350*/  BRA `(.L_x_177) ;  /* 0xffffffac009c7947 */ /* 0x000fea000383ffff */
.L_x_91:
[----:B--2---:R2:W3:Y:S02]  /*a360*/  SYNCS.PHASECHK.TRANS64.TRYWAIT P0, [R3+URZ+0xa0], R0 ;  /* 0x0000a000030075a7 */ /* 0x0044e400080011ff */
[----:B---3--:R-:W-:Y:S05]  /*a370*/  @!P0 NANOSLEEP.SYNCS 0x989680 ;  /* 0x009896800000895d */ /* 0x008fea0003900000 */
[----:B------:R-:W3:Y:S02]  /*a380*/  @!P0 SYNCS.PHASECHK.TRANS64 P0, [R3+URZ+0xa0], R0 ;  /* 0x0000a000030085a7 */ /* 0x000ee400080010ff */
[----:B---3--:R-:W-:Y:S05]  /*a390*/  @!P0 BRA `(.L_x_91) ;  /* 0xfffffffc00f08947 */ /* 0x008fea000383ffff */
[----:B------:R-:W-:Y:S05]  /*a3a0*/  BRA `(.L_x_178) ;  /* 0xffffffb0006c7947 */ /* 0x000fea000383ffff */
.L_x_102:
[----:B--2---:R2:W1:Y:S02]  /*a3b0*/  SYNCS.PHASECHK.TRANS64.TRYWAIT P1, [R2+URZ+0x50], R3 ;  /* 0x00005003020075a7 */ /* 0x00446400080211ff */
[----:B-1----:R-:W-:Y:S05]  /*a3c0*/  @!P1 NANOSLEEP.SYNCS 0x989680 ;  /* 0x009896800000995d */ /* 0x002fea0003900000 */
[----:B------:R-:W1:Y:S02]  /*a3d0*/  @!P1 SYNCS.PHASECHK.TRANS64 P1, [R2+URZ+0x50], R3 ;  /* 0x00005003020095a7 */ /* 0x000e6400080210ff */
[----:B-1----:R-:W-:Y:S05]  /*a3e0*/  @!P1 BRA `(.L_x_102) ;  /* 0xfffffffc00f09947 */ /* 0x002fea000383ffff */
[----:B------:R-:W-:Y:S05]  /*a3f0*/  BRA `(.L_x_101) ;  /* 0xffffffbc00d07947 */ /* 0x000fea000383ffff */
.L_x_104:
[----:B--2---:R2:W3:Y:S02]  /*a400*/  SYNCS.PHASECHK.TRANS64.TRYWAIT P0, [R71+URZ+0xc0], R4 ;  /* 0x0000c004470075a7 */ /* 0x0044e400080011ff */
[----:B---3--:R-:W-:Y:S05]  /*a410*/  @!P0 NANOSLEEP.SYNCS 0x989680 ;  /* 0x009896800000895d */ /* 0x008fea0003900000 */
[----:B------:R-:W3:Y:S02]  /*a420*/  @!P0 SYNCS.PHASECHK.TRANS64 P0, [R71+URZ+0xc0], R4 ;  /* 0x0000c004470085a7 */ /* 0x000ee400080010ff */
[----:B---3--:R-:W-:Y:S05]  /*a430*/  @!P0 BRA `(.L_x_104) ;  /* 0xfffffffc00f08947 */ /* 0x008fea000383ffff */
[----:B------:R-:W-:Y:S05]  /*a440*/  BRA `(.L_x_103) ;  /* 0xffffffc000207947 */ /* 0x000fea000383ffff */
.L_x_112:
[----:B---3--:R3:W4:Y:S02]  /*a450*/  SYNCS.PHASECHK.TRANS64.TRYWAIT P0, [R105+URZ+0x50], R4 ;  /* 0x00005004690075a7 */ /* 0x00872400080011ff */
[----:B----4-:R-:W-:Y:S05]  /*a460*/  @!P0 NANOSLEEP.SYNCS 0x989680 ;  /* 0x009896800000895d */ /* 0x010fea0003900000 */
[----:B------:R-:W4:Y:S02]  /*a470*/  @!P0 SYNCS.PHASECHK.TRANS64 P0, [R105+URZ+0x50], R4 ;  /* 0x00005004690085a7 */ /* 0x000f2400080010ff */
[----:B----4-:R-:W-:Y:S05]  /*a480*/  @!P0 BRA `(.L_x_112) ;  /* 0xfffffffc00f08947 */ /* 0x010fea000383ffff */
[----:B------:R-:W-:Y:S05]  /*a490*/  BRA `(.L_x_111) ;  /* 0xffffffcc00147947 */ /* 0x000fea000383ffff */
.L_x_120:
[----:B---3--:R3:W4:Y:S02]  /*a4a0*/  SYNCS.PHASECHK.TRANS64.TRYWAIT P0, [R105+URZ+0x50], R4 ;  /* 0x00005004690075a7 */ /* 0x00872400080011ff */
[----:B----4-:R-:W-:Y:S05]  /*a4b0*/  @!P0 NANOSLEEP.SYNCS 0x989680 ;  /* 0x009896800000895d */ /* 0x010fea0003900000 */
[----:B------:R-:W4:Y:S02]  /*a4c0*/  @!P0 SYNCS.PHASECHK.TRANS64 P0, [R105+URZ+0x50], R4 ;  /* 0x00005004690085a7 */ /* 0x000f2400080010ff */
[----:B----4-:R-:W-:Y:S05]  /*a4d0*/  @!P0 BRA `(.L_x_120) ;  /* 0xfffffffc00f08947 */ /* 0x010fea000383ffff */
[----:B------:R-:W-:Y:S05]  /*a4e0*/  BRA `(.L_x_119) ;  /* 0xffffffd800547947 */ /* 0x000fea000383ffff */
.L_x_128:
[----:B---3--:R3:W4:Y:S02]  /*a4f0*/  SYNCS.PHASECHK.TRANS64.TRYWAIT P0, [R103+URZ+0x50], R4 ;  /* 0x00005004670075a7 */ /* 0x00872400080011ff */
[----:B----4-:R-:W-:Y:S05]  /*a500*/  @!P0 NANOSLEEP.SYNCS 0x989680 ;  /* 0x009896800000895d */ /* 0x010fea0003900000 */
[----:B------:R-:W4:Y:S02]  /*a510*/  @!P0 SYNCS.PHASECHK.TRANS64 P0, [R103+URZ+0x50], R4 ;  /* 0x00005004670085a7 */ /* 0x000f2400080010ff */
[----:B----4-:R-:W-:Y:S05]  /*a520*/  @!P0 BRA `(.L_x_128) ;  /* 0xfffffffc00f08947 */ /* 0x010fea000383ffff */
[----:B------:R-:W-:Y:S05]  /*a530*/  BRA `(.L_x_127) ;  /* 0xffffffe400a07947 */ /* 0x000fea000383ffff */
        .weak           $__internal_0_$__cuda_sm10x_tcgen05_guardrail_trap_col_being_dealloced_not_returned_by_alloc
        .type           $__internal_0_$__cuda_sm10x_tcgen05_guardrail_trap_col_being_dealloced_not_returned_by_alloc,@function
        .size           $__internal_0_$__cuda_sm10x_tcgen05_guardrail_trap_col_being_dealloced_not_returned_by_alloc,($__internal_1_$__cuda_sm10x_tcgen05_guardrail_trap_phase_invalid_during_alloc - $__internal_0_$__cuda_sm10x_tcgen05_guardrail_trap_col_being_dealloced_not_returned_by_alloc)
$__internal_0_$__cuda_sm10x_tcgen05_guardrail_trap_col_being_dealloced_not_returned_by_alloc:
[----:B------:R-:W-:Y:S05]  /*a540*/  BPT.TRAP 0x1 ;  /* 0x000000040000795c */ /* 0x000fea0000300000 */
[----:B------:R-:W-:-:S04]  /*a550*/  HFMA2 R3, -RZ, RZ, 0, 0 ;  /* 0x00000000ff037431 */ /* 0x000fc800000001ff */
[----:B------:R-:W-:Y:S05]  /*a560*/  RET.REL.NODEC R2 `(_ZN7cutlass13device_kernelINS_4gemm6kernel13GemmUniversalIN4cute5tupleIJiiiiEEENS1_10collective13CollectiveMmaINS1_35MainloopSm100TmaUmmaWarpSpecializedILi5ELi2ELi4ENS5_IJNS4_1CILi2EEENSA_ILi4EEENSA_ILi1EEEEEEEENS5_IJNSA_ILi64EEENSA_ILi256EEENSA_ILi128EEEEEENS_12float_e4m3_tENS5_IJlSD_lEEESK_SL_NS4_8TiledMMAINS4_8MMA_AtomIJNS4_10MMA_TraitsINS4_19SM100_MMA_F8F6F4_SSEJSK_SK_fSG_SH_NS4_17integral_constantINS4_4UMMA5MajorELSS_0EEEST_NSQ_INSR_7ScaleInELSU_0EEESV_EEEEEENS4_6LayoutINS5_IJSD_SD_SD_EEENS5_IJNSA_ILi0EEES10_S10_EEEEENS5_IJNS4_10UnderscoreES13_S13_EEEEENS4_23SM90_TMA_LOAD_MULTICASTENS4_14ComposedLayoutINS4_7SwizzleILi3ELi4ELi3EEENS4_18smem_ptr_flag_bitsILi8EEENSY_INS5_IJNSA_ILi8EEESI_EEENS5_IJSI_SD_EEEEEEEvNS4_8identityES16_S1G_vS1H_EENS_8epilogue10collective18CollectiveEpilogueINS1J_23Sm100TmaWarpSpecializedILi4ELi2ELi32ELb0ELb0EEEJSJ_NS5_IJNSY_ISG_SD_EES1O_EEESK_SL_SK_SL_NS1J_6fusion15FusionCallbacksIS1N_NS1Q_17LinearCombinationISK_fSK_fLNS_15FloatRoundStyleE2EEESJ_S1P_JEEENS4_5SM1004TMEM4LOAD26SM100_TMEM_LOAD_16dp32b32xENS4_13SM90_TMA_LOADENS17_INS18_ILi2ELi4ELi3EEES1B_NSY_INS5_IJS1C_SG_EEENS5_IJSG_SD_EEEEEEENS4_39AutoVectorizingCopyWithAssumedAlignmentILi128EEENS4_14SM90_TMA_STOREES25_S27_S27_EEEvvEEEEvNT_6ParamsE) ;  /* 0xffffff5802a47950 */ /* 0x000fea0003c3ffff */
        .weak           $__internal_1_$__cuda_sm10x_tcgen05_guardrail_trap_phase_invalid_during_alloc
        .type           $__internal_1_$__cuda_sm10x_tcgen05_guardrail_trap_phase_invalid_during_alloc,@function
        .size           $__internal_1_$__cuda_sm10x_tcgen05_guardrail_trap_phase_invalid_during_alloc,($__internal_2_$__cuda_sm10x_tcgen05_guardrail_trap_unallocated_columns_being_dealloced - $__internal_1_$__cuda_sm10x_tcgen05_guardrail_trap_phase_invalid_during_alloc)
$__internal_1_$__cuda_sm10x_tcgen05_guardrail_trap_phase_invalid_during_alloc:
[----:B------:R-:W-:Y:S05]  /*a570*/  BPT.TRAP 0x1 ;  /* 0x000000040000795c */ /* 0x000fea0000300000 */
[----:B------:R-:W-:-:S04]  /*a580*/  MOV R5, 0x0 ;  /* 0x0000000000057802 */ /* 0x000fc80000000f00 */
[----:B------:R-:W-:Y:S05]  /*a590*/  RET.REL.NODEC R4 `(_ZN7cutlass13device_kernelINS_4gemm6kernel13GemmUniversalIN4cute5tupleIJiiiiEEENS1_10collective13CollectiveMmaINS1_35MainloopSm100TmaUmmaWarpSpecializedILi5ELi2ELi4ENS5_IJNS4_1CILi2EEENSA_ILi4EEENSA_ILi1EEEEEEEENS5_IJNSA_ILi64EEENSA_ILi256EEENSA_ILi128EEEEEENS_12float_e4m3_tENS5_IJlSD_lEEESK_SL_NS4_8TiledMMAINS4_8MMA_AtomIJNS4_10MMA_TraitsINS4_19SM100_MMA_F8F6F4_SSEJSK_SK_fSG_SH_NS4_17integral_constantINS4_4UMMA5MajorELSS_0EEEST_NSQ_INSR_7ScaleInELSU_0EEESV_EEEEEENS4_6LayoutINS5_IJSD_SD_SD_EEENS5_IJNSA_ILi0EEES10_S10_EEEEENS5_IJNS4_10UnderscoreES13_S13_EEEEENS4_23SM90_TMA_LOAD_MULTICASTENS4_14ComposedLayoutINS4_7SwizzleILi3ELi4ELi3EEENS4_18smem_ptr_flag_bitsILi8EEENSY_INS5_IJNSA_ILi8EEESI_EEENS5_IJSI_SD_EEEEEEEvNS4_8identityES16_S1G_vS1H_EENS_8epilogue10collective18CollectiveEpilogueINS1J_23Sm100TmaWarpSpecializedILi4ELi2ELi32ELb0ELb0EEEJSJ_NS5_IJNSY_ISG_SD_EES1O_EEESK_SL_SK_SL_NS1J_6fusion15FusionCallbacksIS1N_NS1Q_17LinearCombinationISK_fSK_fLNS_15FloatRoundStyleE2EEESJ_S1P_JEEENS4_5SM1004TMEM4LOAD26SM100_TMEM_LOAD_16dp32b32xENS4_13SM90_TMA_LOADENS17_INS18_ILi2ELi4ELi3EEES1B_NSY_INS5_IJS1C_SG_EEENS5_IJSG_SD_EEEEEEENS4_39AutoVectorizingCopyWithAssumedAlignmentILi128EEENS4_14SM90_TMA_STOREES25_S27_S27_EEEvvEEEEvNT_6ParamsE) ;  /* 0xffffff5804987950 */ /* 0x000fea0003c3ffff */
        .weak           $__internal_2_$__cuda_sm10x_tcgen05_guardrail_trap_unallocated_columns_being_dealloced
        .type           $__internal_2_$__cuda_sm10x_tcgen05_guardrail_trap_unallocated_columns_being_dealloced,@function
        .size           $__internal_2_$__cuda_sm10x_tcgen05_guardrail_trap_unallocated_columns_being_dealloced,(.L_x_180 - $__internal_2_$__cuda_sm10x_tcgen05_guardrail_trap_unallocated_columns_being_dealloced)
$__internal_2_$__cuda_sm10x_tcgen05_guardrail_trap_unallocated_columns_being_dealloced:
[----:B------:R-:W-:Y:S05]  /*a5a0*/  BPT.TRAP 0x1 ;  /* 0x000000040000795c */ /* 0x000fea0000300000 */
[----:B------:R-:W-:-:S04]  /*a5b0*/  HFMA2 R3, -RZ, RZ, 0, 0 ;  /* 0x00000000ff037431 */ /* 0x000fc800000001ff */
[----:B------:R-:W-:Y:S05]  /*a5c0*/  RET.REL.NODEC R2 `(_ZN7cutlass13device_kernelINS_4gemm6kernel13GemmUniversalIN4cute5tupleIJiiiiEEENS1_10collective13CollectiveMmaINS1_35MainloopSm100TmaUmmaWarpSpecializedILi5ELi2ELi4ENS5_IJNS4_1CILi2EEENSA_ILi4EEENSA_ILi1EEEEEEEENS5_IJNSA_ILi64EEENSA_ILi256EEENSA_ILi128EEEEEENS_12float_e4m3_tENS5_IJlSD_lEEESK_SL_NS4_8TiledMMAINS4_8MMA_AtomIJNS4_10MMA_TraitsINS4_19SM100_MMA_F8F6F4_SSEJSK_SK_fSG_SH_NS4_17integral_constantINS4_4UMMA5MajorELSS_0EEEST_NSQ_INSR_7ScaleInELSU_0EEESV_EEEEEENS4_6LayoutINS5_IJSD_SD_SD_EEENS5_IJNSA_ILi0EEES10_S10_EEEEENS5_IJNS4_10UnderscoreES13_S13_EEEEENS4_23SM90_TMA_LOAD_MULTICASTENS4_14ComposedLayoutINS4_7SwizzleILi3ELi4ELi3EEENS4_18smem_ptr_flag_bitsILi8EEENSY_INS5_IJNSA_ILi8EEESI_EEENS5_IJSI_SD_EEEEEEEvNS4_8identityES16_S1G_vS1H_EENS_8epilogue10collective18CollectiveEpilogueINS1J_23Sm100TmaWarpSpecializedILi4ELi2ELi32ELb0ELb0EEEJSJ_NS5_IJNSY_ISG_SD_EES1O_EEESK_SL_SK_SL_NS1J_6fusion15FusionCallbacksIS1N_NS1Q_17LinearCombinationISK_fSK_fLNS_15FloatRoundStyleE2EEESJ_S1P_JEEENS4_5SM1004TMEM4LOAD26SM100_TMEM_LOAD_16dp32b32xENS4_13SM90_TMA_LOADENS17_INS18_ILi2ELi4ELi3EEES1B_NSY_INS5_IJS1C_SG_EEENS5_IJSG_SD_EEEEEEENS4_39AutoVectorizingCopyWithAssumedAlignmentILi128EEENS4_14SM90_TMA_STOREES25_S27_S27_EEEvvEEEEvNT_6ParamsE) ;  /* 0xffffff58028c7950 */ /* 0x000fea0003c3ffff */
.L_x_179:
[----:B------:R-:W-:-:S00]  /*a5d0*/  BRA `(.L_x_179) ;  /* 0xfffffffc00fc7947 */ /* 0x000fc0000383ffff */
[----:B------:R-:W-:-:S00]  /*a5e0*/  NOP ;  /* 0x0000000000007918 */ /* 0x000fc00000000000 */
        /* <DEDUP_REMOVED lines=9> */
.L_x_180:


//--------------------- .nv.global.init           --------------------------
	.section	.nv.global.init,"aw",@progbits
.nv.global.init:
	.type		$str$27,@object
	.size		$str$27,($str$28 - $str$27)
$str$27:
        /*0000*/ 	.byte	0x28, 0x61, 0x64, 0x64, 0x72, 0x65, 0x73, 0x73, 0x20, 0x26, 0x20, 0x6d, 0x61, 0x73, 0x6b, 0x29
        /*0010*/ 	.byte	0x20, 0x3d, 0x3d, 0x20, 0x30, 0x00
	.type		$str$28,@object
	.size		$str$28,($str$26 - $str$28)
$str$28:
        /*0016*/ 	.byte	0x2f, 0x74, 0x6d, 0x70, 0x2f, 0x63, 0x75, 0x74, 0x6c, 0x61, 0x73, 0x73, 0x5f, 0x73, 0x77, 0x65
        /*0026*/ 	.byte	0x65, 0x70, 0x5f, 0x73, 0x72, 0x63, 0x2f, 0x69, 0x6e, 0x63, 0x6c, 0x75, 0x64, 0x65, 0x2f, 0x63
        /*0036*/ 	.byte	0x75, 0x74, 0x65, 0x2f, 0x70, 0x6f, 0x69, 0x6e, 0x74, 0x65, 0x72, 0x5f, 0x66, 0x6c, 0x61, 0x67
        /*0046*/ 	.byte	0x67, 0x65, 0x64, 0x2e, 0x68, 0x70, 0x70, 0x00
	.type		$str$26,@object
	.size		$str$26,($str$25 - $str$26)
$str$26:
        /*004e*/ 	.byte	0x2f, 0x74, 0x6d, 0x70, 0x2f, 0x63, 0x75, 0x74, 0x6c, 0x61, 0x73, 0x73, 0x5f, 0x73, 0x77, 0x65
        /*005e*/ 	.byte	0x65, 0x70, 0x5f, 0x73, 0x72, 0x63, 0x2f, 0x69, 0x6e, 0x63, 0x6c, 0x75, 0x64, 0x65, 0x2f, 0x63
        /*006e*/ 	.byte	0x75, 0x74, 0x65, 0x2f, 0x61, 0x74, 0x6f, 0x6d, 0x2f, 0x63, 0x6f, 0x70, 0x79, 0x5f, 0x74, 0x72
        /*007e*/ 	.byte	0x61, 0x69, 0x74, 0x73, 0x5f, 0x73, 0x6d, 0x31, 0x30, 0x30, 0x2e, 0x68, 0x70, 0x70, 0x00
	.type		$str$25,@object
	.size		$str$25,(__unnamed_1 - $str$25)
$str$25:
        /*008d*/ 	.byte	0x28, 0x28, 0x75, 0x69, 0x6e, 0x74, 0x33, 0x32, 0x5f, 0x74, 0x28, 0x74, 0x68, 0x72, 0x65, 0x61
        /*009d*/ 	.byte	0x64, 0x49, 0x64, 0x78, 0x2e, 0x78, 0x29, 0x20, 0x2f, 0x20, 0x33, 0x32, 0x29, 0x20, 0x25, 0x20
        /*00ad*/ 	.byte	0x34, 0x29, 0x20, 0x3d, 0x3d, 0x20, 0x28, 0x28, 0x28, 0x74, 0x6d, 0x65, 0x6d, 0x5f, 0x61, 0x64
        /*00bd*/ 	.byte	0x64, 0x72, 0x20, 0x3e, 0x3e, 0x20, 0x31, 0x36, 0x29, 0x20, 0x2f, 0x20, 0x33, 0x32, 0x29, 0x20
        /*00cd*/ 	.byte	0x25, 0x20, 0x34, 0x29, 0x00
	.type		__unnamed_1,@object
	.size		__unnamed_1,(__unnamed_2 - __unnamed_1)
__unnamed_1:
        /*00d2*/ 	.byte	0x61, 0x75, 0x74, 0x6f, 0x20, 0x63, 0x75, 0x74, 0x65, 0x3a, 0x3a, 0x61, 0x73, 0x5f, 0x70, 0x6f
        /* <DEDUP_REMOVED lines=24> */
        /*0262*/ 	.byte	0x3c, 0x34, 0x30, 0x39, 0x36, 0x3e, 0x3e, 0x3e, 0x3e, 0x5d, 0x00
	.type		__unnamed_2,@object
	.size		__unnamed_2,(__unnamed_3 - __unnamed_2)
__unnamed_2:
        /* <DEDUP_REMOVED lines=26> */
	.type		__unnamed_3,@object
	.size		__unnamed_3,(.L_3 - __unnamed_3)
__unnamed_3:
        /* <DEDUP_REMOVED lines=40> */
        /*0688*/ 	.byte	0x74, 0x65, 0x3a, 0x3a, 0x43, 0x3c, 0x30, 0x3e, 0x3e, 0x3e, 0x3e, 0x5d, 0x00
.L_3:


//--------------------- .nv.shared._ZN7cutlass13device_kernelINS_4gemm6kernel13GemmUniversalIN4cute5tupleIJiiiiEEENS1_10collective13CollectiveMmaINS1_35MainloopSm100TmaUmmaWarpSpecializedILi5ELi2ELi4ENS5_IJNS4_1CILi2EEENSA_ILi4EEENSA_ILi1EEEEEEEENS5_IJNSA_ILi64EEENSA_ILi256EEENSA_ILi128EEEEEENS_12float_e4m3_tENS5_IJlSD_lEEESK_SL_NS4_8TiledMMAINS4_8MMA_AtomIJNS4_10MMA_TraitsINS4_19SM100_MMA_F8F6F4_SSEJSK_SK_fSG_SH_NS4_17integral_constantINS4_4UMMA5MajorELSS_0EEEST_NSQ_INSR_7ScaleInELSU_0EEESV_EEEEEENS4_6LayoutINS5_IJSD_SD_SD_EEENS5_IJNSA_ILi0EEES10_S10_EEEEENS5_IJNS4_10UnderscoreES13_S13_EEEEENS4_23SM90_TMA_LOAD_MULTICASTENS4_14ComposedLayoutINS4_7SwizzleILi3ELi4ELi3EEENS4_18smem_ptr_flag_bitsILi8EEENSY_INS5_IJNSA_ILi8EEESI_EEENS5_IJSI_SD_EEEEEEEvNS4_8identityES16_S1G_vS1H_EENS_8epilogue10collective18CollectiveEpilogueINS1J_23Sm100TmaWarpSpecializedILi4ELi2ELi32ELb0ELb0EEEJSJ_NS5_IJNSY_ISG_SD_EES1O_EEESK_SL_SK_SL_NS1J_6fusion15FusionCallbacksIS1N_NS1Q_17LinearCombinationISK_fSK_fLNS_15FloatRoundStyleE2EEESJ_S1P_JEEENS4_5SM1004TMEM4LOAD26SM100_TMEM_LOAD_16dp32b32xENS4_13SM90_TMA_LOADENS17_INS18_ILi2ELi4ELi3EEES1B_NSY_INS5_IJS1C_SG_EEENS5_IJSG_SD_EEEEEEENS4_39AutoVectorizingCopyWithAssumedAlignmentILi128EEENS4_14SM90_TMA_STOREES25_S27_S27_EEEvvEEEEvNT_6ParamsE --------------------------
	.section	.nv.shared._ZN7cutlass13device_kernelINS_4gemm6kernel13GemmUniversalIN4cute5tupleIJiiiiEEENS1_10collective13CollectiveMmaINS1_35MainloopSm100TmaUmmaWarpSpecializedILi5ELi2ELi4ENS5_IJNS4_1CILi2EEENSA_ILi4EEENSA_ILi1EEEEEEEENS5_IJNSA_ILi64EEENSA_ILi256EEENSA_ILi128EEEEEENS_12float_e4m3_tENS5_IJlSD_lEEESK_SL_NS4_8TiledMMAINS4_8MMA_AtomIJNS4_10MMA_TraitsINS4_19SM100_MMA_F8F6F4_SSEJSK_SK_fSG_SH_NS4_17integral_constantINS4_4UMMA5MajorELSS_0EEEST_NSQ_INSR_7ScaleInELSU_0EEESV_EEEEEENS4_6LayoutINS5_IJSD_SD_SD_EEENS5_IJNSA_ILi0EEES10_S10_EEEEENS5_IJNS4_10UnderscoreES13_S13_EEEEENS4_23SM90_TMA_LOAD_MULTICASTENS4_14ComposedLayoutINS4_7SwizzleILi3ELi4ELi3EEENS4_18smem_ptr_flag_bitsILi8EEENSY_INS5_IJNSA_ILi8EEESI_EEENS5_IJSI_SD_EEEEEEEvNS4_8identityES16_S1G_vS1H_EENS_8epilogue10collective18CollectiveEpilogueINS1J_23Sm100TmaWarpSpecializedILi4ELi2ELi32ELb0ELb0EEEJSJ_NS5_IJNSY_ISG_SD_EES1O_EEESK_SL_SK_SL_NS1J_6fusion15FusionCallbacksIS1N_NS1Q_17LinearCombinationISK_fSK_fLNS_15FloatRoundStyleE2EEESJ_S1P_JEEENS4_5SM1004TMEM4LOAD26SM100_TMEM_LOAD_16dp32b32xENS4_13SM90_TMA_LOADENS17_INS18_ILi2ELi4ELi3EEES1B_NSY_INS5_IJS1C_SG_EEENS5_IJSG_SD_EEEEEEENS4_39AutoVectorizingCopyWithAssumedAlignmentILi128EEENS4_14SM90_TMA_STOREES25_S27_S27_EEEvvEEEEvNT_6ParamsE,"aw",@nobits
	.sectionflags	@""
	.align	16
	.zero		1024


//--------------------- .nv.shared.reserved.0     --------------------------
	.section	.nv.shared.reserved.0,"aw",@nobits
	.weak		__nv_reservedSMEM_offset_0_alias
	.size		__nv_reservedSMEM_offset_0_alias, 0, 64
	.other		__nv_reservedSMEM_offset_0_alias,@"STO_CUDA_RESERVED_SHARED STV_DEFAULT"
__nv_reservedSMEM_offset_0_alias:
	.zero		0
.nv.shared.reserved.0:
	.zero		64
	.weak		__nv_reservedSMEM_tcgen05_partition
	.type		__nv_reservedSMEM_tcgen05_partition,@object
	.size		__nv_reservedSMEM_tcgen05_partition,(.L_0 - __nv_reservedSMEM_tcgen05_partition)
__nv_reservedSMEM_tcgen05_partition:
	.zero		32
.L_0:


//--------------------- .nv.global                --------------------------
	.section	.nv.global,"aw",@nobits
.nv.global:
	.type		_ZN40_INTERNAL_b44bdf39_4_k_cu_1097e5b8_321004cute1_E,@object
	.size		_ZN40_INTERNAL_b44bdf39_4_k_cu_1097e5b8_321004cute1_E,(_ZN40_INTERNAL_b44bdf39_4_k_cu_1097e5b8_321004cuda3std3__45__cpo6cbeginE - _ZN40_INTERNAL_b44bdf39_4_k_cu_1097e5b8_321004cute1_E)
_ZN40_INTERNAL_b44bdf39_4_k_cu_1097e5b8_321004cute1_E:
	.zero		1
	.type		_ZN40_INTERNAL_b44bdf39_4_k_cu_1097e5b8_321004cuda3std3__45__cpo6cbeginE,@object
	.size		_ZN40_INTERNAL_b44bdf39_4_k_cu_1097e5b8_321004cuda3std3__45__cpo6cbeginE,(_ZN40_INTERNAL_b44bdf39_4_k_cu_1097e5b8_321004cuda3std3__48in_placeE - _ZN40_INTERNAL_b44bdf39_4_k_cu_1097e5b8_321004cuda3std3__45__cpo6cbeginE)
_ZN40_INTERNAL_b44bdf39_4_k_cu_1097e5b8_321004cuda3std3__45__cpo6cbeginE:
	.zero		1
	.type		_ZN40_INTERNAL_b44bdf39_4_k_cu_1097e5b8_321004cuda3std3__48in_placeE,@object
	.size		_ZN40_INTERNAL_b44bdf39_4_k_cu_1097e5b8_321004cuda3std3__48in_placeE,(_ZN40_INTERNAL_b44bdf39_4_k_cu_1097e5b8_321004cuda3std6ranges3__45__cpo9iter_moveE - _ZN40_INTERNAL_b44bdf39_4_k_cu_1097e5b8_321004cuda3std3__48in_placeE)
_ZN40_INTERNAL_b44bdf39_4_k_cu_1097e5b8_321004cuda3std3__48in_placeE:
	.zero		1
	.type		_ZN40_INTERNAL_b44bdf39_4_k_cu_1097e5b8_321004cuda3std6ranges3__45__cpo9iter_moveE,@object
	.size		_ZN40_INTERNAL_b44bdf39_4_k_cu_1097e5b8_321004cuda3std6ranges3__45__cpo9iter_moveE,(_ZN40_INTERNAL_b44bdf39_4_k_cu_1097e5b8_321004cuda3std3__45__cpo5beginE - _ZN40_INTERNAL_b44bdf39_4_k_cu_1097e5b8_321004cuda3std6ranges3__45__cpo9iter_moveE)
_ZN40_INTERNAL_b44bdf39_4_k_cu_1097e5b8_321004cuda3std6ranges3__45__cpo9iter_moveE:
	.zero		1
	.type		_ZN40_INTERNAL_b44bdf39_4_k_cu_1097e5b8_321004cuda3std3__45__cpo5beginE,@object
	.size		_ZN40_INTERNAL_b44bdf39_4_k_cu_1097e5b8_321004cuda3std3__45__cpo5beginE,(_ZN40_INTERNAL_b44bdf39_4_k_cu_1097e5b8_321004cuda3std3__442_GLOBAL__N__b44bdf39_4_k_cu_1097e5b8_321006ignoreE - _ZN40_INTERNAL_b44bdf39_4_k_cu_1097e5b8_321004cuda3std3__45__cpo5beginE)
_ZN40_INTERNAL_b44bdf39_4_k_cu_1097e5b8_321004cuda3std3__45__cpo5beginE:
	.zero		1
	.type		_ZN40_INTERNAL_b44bdf39_4_k_cu_1097e5b8_321004cuda3std3__442_GLOBAL__N__b44bdf39_4_k_cu_1097e5b8_321006ignoreE,@object
	.size		_ZN40_INTERNAL_b44bdf39_4_k_cu_1097e5b8_321004cuda3std3__442_GLOBAL__N__b44bdf39_4_k_cu_1097e5b8_321006ignoreE,(_ZN40_INTERNAL_b44bdf39_4_k_cu_1097e5b8_321004cute7productE - _ZN40_INTERNAL_b44bdf39_4_k_cu_1097e5b8_321004cuda3std3__442_GLOBAL__N__b44bdf39_4_k_cu_1097e5b8_321006ignoreE)
_ZN40_INTERNAL_b44bdf39_4_k_cu_1097e5b8_321004cuda3std3__442_GLOBAL__N__b44bdf39_4_k_cu_1097e5b8_321006ignoreE:
	.zero		1
	.type		_ZN40_INTERNAL_b44bdf39_4_k_cu_1097e5b8_321004cute7productE,@object
	.size		_ZN40_INTERNAL_b44bdf39_4_k_cu_1097e5b8_321004cute7productE,(_ZN40_INTERNAL_b44bdf39_4_k_cu_1097e5b8_321004cuda3std3__45__cpo3endE - _ZN40_INTERNAL_b44bdf39_4_k_cu_1097e5b8_321004cute7productE)
_ZN40_INTERNAL_b44bdf39_4_k_cu_1097e5b8_321004cute7productE:
	.zero		1
	.type		_ZN40_INTERNAL_b44bdf39_4_k_cu_1097e5b8_321004cuda3std3__45__cpo3endE,@object
	.size		_ZN40_INTERNAL_b44bdf39_4_k_cu_1097e5b8_321004cuda3std3__45__cpo3endE,(_ZN40_INTERNAL_b44bdf39_4_k_cu_1097e5b8_321004cuda3std3__419piecewise_constructE - _ZN40_INTERNAL_b44bdf39_4_k_cu_1097e5b8_321004cuda3std3__45__cpo3endE)
_ZN40_INTERNAL_b44bdf39_4_k_cu_1097e5b8_321004cuda3std3__45__cpo3endE:
	.zero		1
	.type		_ZN40_INTERNAL_b44bdf39_4_k_cu_1097e5b8_321004cuda3std3__419piecewise_constructE,@object
	.size		_ZN40_INTERNAL_b44bdf39_4_k_cu_1097e5b8_321004cuda3std3__419piecewise_constructE,(_ZN40_INTERNAL_b44bdf39_4_k_cu_1097e5b8_321004cuda3std3__45__cpo4cendE - _ZN40_INTERNAL_b44bdf39_4_k_cu_1097e5b8_321004cuda3std3__419piecewise_constructE)
_ZN40_INTERNAL_b44bdf39_4_k_cu_1097e5b8_321004cuda3std3__419piecewise_constructE:
	.zero		1
	.type		_ZN40_INTERNAL_b44bdf39_4_k_cu_1097e5b8_321004cuda3std3__45__cpo4cendE,@object
	.size		_ZN40_INTERNAL_b44bdf39_4_k_cu_1097e5b8_321004cuda3std3__45__cpo4cendE,(_ZN40_INTERNAL_b44bdf39_4_k_cu_1097e5b8_321004cuda3std6ranges3__45__cpo4swapE - _ZN40_INTERNAL_b44bdf39_4_k_cu_1097e5b8_321004cuda3std3__45__cpo4cendE)
_ZN40_INTERNAL_b44bdf39_4_k_cu_1097e5b8_321004cuda3std3__45__cpo4cendE:
	.zero		1
	.type		_ZN40_INTERNAL_b44bdf39_4_k_cu_1097e5b8_321004cuda3std6ranges3__45__cpo4swapE,@object
	.size		_ZN40_INTERNAL_b44bdf39_4_k_cu_1097e5b8_321004cuda3std6ranges3__45__cpo4swapE,(.L_11 - _ZN40_INTERNAL_b44bdf39_4_k_cu_1097e5b8_321004cuda3std6ranges3__45__cpo4swapE)
_ZN40_INTERNAL_b44bdf39_4_k_cu_1097e5b8_321004cuda3std6ranges3__45__cpo4swapE:
	.zero		1
.L_11:


//--------------------- .nv.constant0._ZN7cutlass13device_kernelINS_4gemm6kernel13GemmUniversalIN4cute5tupleIJiiiiEEENS1_10collective13CollectiveMmaINS1_35MainloopSm100TmaUmmaWarpSpecializedILi5ELi2ELi4ENS5_IJNS4_1CILi2EEENSA_ILi4EEENSA_ILi1EEEEEEEENS5_IJNSA_ILi64EEENSA_ILi256EEENSA_ILi128EEEEEENS_12float_e4m3_tENS5_IJlSD_lEEESK_SL_NS4_8TiledMMAINS4_8MMA_AtomIJNS4_10MMA_TraitsINS4_19SM100_MMA_F8F6F4_SSEJSK_SK_fSG_SH_NS4_17integral_constantINS4_4UMMA5MajorELSS_0EEEST_NSQ_INSR_7ScaleInELSU_0EEESV_EEEEEENS4_6LayoutINS5_IJSD_SD_SD_EEENS5_IJNSA_ILi0EEES10_S10_EEEEENS5_IJNS4_10UnderscoreES13_S13_EEEEENS4_23SM90_TMA_LOAD_MULTICASTENS4_14ComposedLayoutINS4_7SwizzleILi3ELi4ELi3EEENS4_18smem_ptr_flag_bitsILi8EEENSY_INS5_IJNSA_ILi8EEESI_EEENS5_IJSI_SD_EEEEEEEvNS4_8identityES16_S1G_vS1H_EENS_8epilogue10collective18CollectiveEpilogueINS1J_23Sm100TmaWarpSpecializedILi4ELi2ELi32ELb0ELb0EEEJSJ_NS5_IJNSY_ISG_SD_EES1O_EEESK_SL_SK_SL_NS1J_6fusion15FusionCallbacksIS1N_NS1Q_17LinearCombinationISK_fSK_fLNS_15FloatRoundStyleE2EEESJ_S1P_JEEENS4_5SM1004TMEM4LOAD26SM100_TMEM_LOAD_16dp32b32xENS4_13SM90_TMA_LOADENS17_INS18_ILi2ELi4ELi3EEES1B_NSY_INS5_IJS1C_SG_EEENS5_IJSG_SD_EEEEEEENS4_39AutoVectorizingCopyWithAssumedAlignmentILi128EEENS4_14SM90_TMA_STOREES25_S27_S27_EEEvvEEEEvNT_6ParamsE --------------------------
	.section	.nv.constant0._ZN7cutlass13device_kernelINS_4gemm6kernel13GemmUniversalIN4cute5tupleIJiiiiEEENS1_10collective13CollectiveMmaINS1_35MainloopSm100TmaUmmaWarpSpecializedILi5ELi2ELi4ENS5_IJNS4_1CILi2EEENSA_ILi4EEENSA_ILi1EEEEEEEENS5_IJNSA_ILi64EEENSA_ILi256EEENSA_ILi128EEEEEENS_12float_e4m3_tENS5_IJlSD_lEEESK_SL_NS4_8TiledMMAINS4_8MMA_AtomIJNS4_10MMA_TraitsINS4_19SM100_MMA_F8F6F4_SSEJSK_SK_fSG_SH_NS4_17integral_constantINS4_4UMMA5MajorELSS_0EEEST_NSQ_INSR_7ScaleInELSU_0EEESV_EEEEEENS4_6LayoutINS5_IJSD_SD_SD_EEENS5_IJNSA_ILi0EEES10_S10_EEEEENS5_IJNS4_10UnderscoreES13_S13_EEEEENS4_23SM90_TMA_LOAD_MULTICASTENS4_14ComposedLayoutINS4_7SwizzleILi3ELi4ELi3EEENS4_18smem_ptr_flag_bitsILi8EEENSY_INS5_IJNSA_ILi8EEESI_EEENS5_IJSI_SD_EEEEEEEvNS4_8identityES16_S1G_vS1H_EENS_8epilogue10collective18CollectiveEpilogueINS1J_23Sm100TmaWarpSpecializedILi4ELi2ELi32ELb0ELb0EEEJSJ_NS5_IJNSY_ISG_SD_EES1O_EEESK_SL_SK_SL_NS1J_6fusion15FusionCallbacksIS1N_NS1Q_17LinearCombinationISK_fSK_fLNS_15FloatRoundStyleE2EEESJ_S1P_JEEENS4_5SM1004TMEM4LOAD26SM100_TMEM_LOAD_16dp32b32xENS4_13SM90_TMA_LOADENS17_INS18_ILi2ELi4ELi3EEES1B_NSY_INS5_IJS1C_SG_EEENS5_IJSG_SD_EEEEEEENS4_39AutoVectorizingCopyWithAssumedAlignmentILi128EEENS4_14SM90_TMA_STOREES25_S27_S27_EEEvvEEEEvNT_6ParamsE,"a",@progbits
	.sectionflags	@""
	.align	4
.nv.constant0._ZN7cutlass13device_kernelINS_4gemm6kernel13GemmUniversalIN4cute5tupleIJiiiiEEENS1_10collective13CollectiveMmaINS1_35MainloopSm100TmaUmmaWarpSpecializedILi5ELi2ELi4ENS5_IJNS4_1CILi2EEENSA_ILi4EEENSA_ILi1EEEEEEEENS5_IJNSA_ILi64EEENSA_ILi256EEENSA_ILi128EEEEEENS_12float_e4m3_tENS5_IJlSD_lEEESK_SL_NS4_8TiledMMAINS4_8MMA_AtomIJNS4_10MMA_TraitsINS4_19SM100_MMA_F8F6F4_SSEJSK_SK_fSG_SH_NS4_17integral_constantINS4_4UMMA5MajorELSS_0EEEST_NSQ_INSR_7ScaleInELSU_0EEESV_EEEEEENS4_6LayoutINS5_IJSD_SD_SD_EEENS5_IJNSA_ILi0EEES10_S10_EEEEENS5_IJNS4_10UnderscoreES13_S13_EEEEENS4_23SM90_TMA_LOAD_MULTICASTENS4_14ComposedLayoutINS4_7SwizzleILi3ELi4ELi3EEENS4_18smem_ptr_flag_bitsILi8EEENSY_INS5_IJNSA_ILi8EEESI_EEENS5_IJSI_SD_EEEEEEEvNS4_8identityES16_S1G_vS1H_EENS_8epilogue10collective18CollectiveEpilogueINS1J_23Sm100TmaWarpSpecializedILi4ELi2ELi32ELb0ELb0EEEJSJ_NS5_IJNSY_ISG_SD_EES1O_EEESK_SL_SK_SL_NS1J_6fusion15FusionCallbacksIS1N_NS1Q_17LinearCombinationISK_fSK_fLNS_15FloatRoundStyleE2EEESJ_S1P_JEEENS4_5SM1004TMEM4LOAD26SM100_TMEM_LOAD_16dp32b32xENS4_13SM90_TMA_LOADENS17_INS18_ILi2ELi4ELi3EEES1B_NSY_INS5_IJS1C_SG_EEENS5_IJSG_SD_EEEEEEENS4_39AutoVectorizingCopyWithAssumedAlignmentILi128EEENS4_14SM90_TMA_STOREES25_S27_S27_EEEvvEEEEvNT_6ParamsE:
	.zero		2944


//--------------------- SYMBOLS --------------------------

	.type		.nv.reservedSmem.offset0,@object
	.size		.nv.reservedSmem.offset0,0x4
	.type		.nv.reservedSmem.cap,@object
	.size		.nv.reservedSmem.cap,0x4
	.type		__assertfail,@function
